//
// Generated by NVIDIA NVVM Compiler
//
// Compiler Build ID: CL-36424714
// Cuda compilation tools, release 13.0, V13.0.88
// Based on NVVM 20.0.0
//

.version 9.0
.target sm_100
.address_size 64

	// .globl	my_kernel_kernel0
// _ZZ17my_kernel_kernel0E18PaddedInput_shared has been demoted
// _ZZ17my_kernel_kernel0E18placeholder_shared has been demoted

.visible .entry my_kernel_kernel0(
	.param .u64 .ptr .align 1 my_kernel_kernel0_param_0,
	.param .u64 .ptr .align 1 my_kernel_kernel0_param_1,
	.param .u64 .ptr .align 1 my_kernel_kernel0_param_2,
	.param .u64 .ptr .align 1 my_kernel_kernel0_param_3,
	.param .u64 .ptr .align 1 my_kernel_kernel0_param_4
)
{
	.local .align 16 .b8 	__local_depot0[2400];
	.reg .b64 	%SP;
	.reg .b64 	%SPL;
	.reg .pred 	%p<10>;
	.reg .b16 	%rs<44>;
	.reg .b32 	%r<97>;
	.reg .b32 	%f<412>;
	.reg .b64 	%rd<43>;
	// demoted variable
	.shared .align 4 .b8 _ZZ17my_kernel_kernel0E18PaddedInput_shared[14400];
	// demoted variable
	.shared .align 4 .b8 _ZZ17my_kernel_kernel0E18placeholder_shared[2048];
	mov.u64 	%SPL, __local_depot0;
	add.u64 	%rd16, %SPL, 0;
	mov.f32 	%f5, 0f00000000;
	st.local.v4.f32 	[%rd16], {%f5, %f5, %f5, %f5};
	st.local.v4.f32 	[%rd16+1200], {%f5, %f5, %f5, %f5};
	st.local.v4.f32 	[%rd16+80], {%f5, %f5, %f5, %f5};
	st.local.v4.f32 	[%rd16+1280], {%f5, %f5, %f5, %f5};
	st.local.v4.f32 	[%rd16+160], {%f5, %f5, %f5, %f5};
	st.local.v4.f32 	[%rd16+1360], {%f5, %f5, %f5, %f5};
	st.local.v4.f32 	[%rd16+48], {%f5, %f5, %f5, %f5};
	st.local.v4.f32 	[%rd16+1248], {%f5, %f5, %f5, %f5};
	st.local.v4.f32 	[%rd16+128], {%f5, %f5, %f5, %f5};
	st.local.v4.f32 	[%rd16+1328], {%f5, %f5, %f5, %f5};
	st.local.v4.f32 	[%rd16+208], {%f5, %f5, %f5, %f5};
	st.local.v4.f32 	[%rd16+1408], {%f5, %f5, %f5, %f5};
	add.s64 	%rd1, %rd16, 1424;
	st.local.v4.f32 	[%rd16+16], {%f5, %f5, %f5, %f5};
	st.local.v4.f32 	[%rd16+1216], {%f5, %f5, %f5, %f5};
	st.local.v4.f32 	[%rd16+96], {%f5, %f5, %f5, %f5};
	st.local.v4.f32 	[%rd16+1296], {%f5, %f5, %f5, %f5};
	st.local.v4.f32 	[%rd16+176], {%f5, %f5, %f5, %f5};
	st.local.v4.f32 	[%rd16+1376], {%f5, %f5, %f5, %f5};
	add.s64 	%rd42, %rd16, 1232;
	st.local.v4.f32 	[%rd16+32], {%f5, %f5, %f5, %f5};
	st.local.v4.f32 	[%rd16+1232], {%f5, %f5, %f5, %f5};
	st.local.v4.f32 	[%rd16+64], {%f5, %f5, %f5, %f5};
	st.local.v4.f32 	[%rd16+1264], {%f5, %f5, %f5, %f5};
	st.local.v4.f32 	[%rd16+112], {%f5, %f5, %f5, %f5};
	st.local.v4.f32 	[%rd16+1312], {%f5, %f5, %f5, %f5};
	st.local.v4.f32 	[%rd16+144], {%f5, %f5, %f5, %f5};
	st.local.v4.f32 	[%rd16+1344], {%f5, %f5, %f5, %f5};
	st.local.v4.f32 	[%rd16+192], {%f5, %f5, %f5, %f5};
	st.local.v4.f32 	[%rd16+1392], {%f5, %f5, %f5, %f5};
	st.local.v4.f32 	[%rd16+224], {%f5, %f5, %f5, %f5};
	st.local.v4.f32 	[%rd16+1424], {%f5, %f5, %f5, %f5};
	st.local.v4.f32 	[%rd16+240], {%f5, %f5, %f5, %f5};
	st.local.v4.f32 	[%rd16+1440], {%f5, %f5, %f5, %f5};
	st.local.v4.f32 	[%rd16+320], {%f5, %f5, %f5, %f5};
	st.local.v4.f32 	[%rd16+1520], {%f5, %f5, %f5, %f5};
	st.local.v4.f32 	[%rd16+400], {%f5, %f5, %f5, %f5};
	st.local.v4.f32 	[%rd16+1600], {%f5, %f5, %f5, %f5};
	st.local.v4.f32 	[%rd16+288], {%f5, %f5, %f5, %f5};
	st.local.v4.f32 	[%rd16+1488], {%f5, %f5, %f5, %f5};
	st.local.v4.f32 	[%rd16+368], {%f5, %f5, %f5, %f5};
	st.local.v4.f32 	[%rd16+1568], {%f5, %f5, %f5, %f5};
	st.local.v4.f32 	[%rd16+448], {%f5, %f5, %f5, %f5};
	st.local.v4.f32 	[%rd16+1648], {%f5, %f5, %f5, %f5};
	st.local.v4.f32 	[%rd16+256], {%f5, %f5, %f5, %f5};
	st.local.v4.f32 	[%rd16+1456], {%f5, %f5, %f5, %f5};
	st.local.v4.f32 	[%rd16+336], {%f5, %f5, %f5, %f5};
	st.local.v4.f32 	[%rd16+1536], {%f5, %f5, %f5, %f5};
	st.local.v4.f32 	[%rd16+416], {%f5, %f5, %f5, %f5};
	st.local.v4.f32 	[%rd16+1616], {%f5, %f5, %f5, %f5};
	st.local.v4.f32 	[%rd16+272], {%f5, %f5, %f5, %f5};
	st.local.v4.f32 	[%rd16+1472], {%f5, %f5, %f5, %f5};
	st.local.v4.f32 	[%rd16+304], {%f5, %f5, %f5, %f5};
	st.local.v4.f32 	[%rd16+1504], {%f5, %f5, %f5, %f5};
	st.local.v4.f32 	[%rd16+352], {%f5, %f5, %f5, %f5};
	st.local.v4.f32 	[%rd16+1552], {%f5, %f5, %f5, %f5};
	st.local.v4.f32 	[%rd16+384], {%f5, %f5, %f5, %f5};
	st.local.v4.f32 	[%rd16+1584], {%f5, %f5, %f5, %f5};
	st.local.v4.f32 	[%rd16+432], {%f5, %f5, %f5, %f5};
	st.local.v4.f32 	[%rd16+1632], {%f5, %f5, %f5, %f5};
	st.local.v4.f32 	[%rd16+464], {%f5, %f5, %f5, %f5};
	st.local.v4.f32 	[%rd16+1664], {%f5, %f5, %f5, %f5};
	st.local.v4.f32 	[%rd16+480], {%f5, %f5, %f5, %f5};
	st.local.v4.f32 	[%rd16+1680], {%f5, %f5, %f5, %f5};
	st.local.v4.f32 	[%rd16+560], {%f5, %f5, %f5, %f5};
	st.local.v4.f32 	[%rd16+1760], {%f5, %f5, %f5, %f5};
	st.local.v4.f32 	[%rd16+640], {%f5, %f5, %f5, %f5};
	st.local.v4.f32 	[%rd16+1840], {%f5, %f5, %f5, %f5};
	st.local.v4.f32 	[%rd16+528], {%f5, %f5, %f5, %f5};
	st.local.v4.f32 	[%rd16+1728], {%f5, %f5, %f5, %f5};
	st.local.v4.f32 	[%rd16+608], {%f5, %f5, %f5, %f5};
	st.local.v4.f32 	[%rd16+1808], {%f5, %f5, %f5, %f5};
	st.local.v4.f32 	[%rd16+688], {%f5, %f5, %f5, %f5};
	st.local.v4.f32 	[%rd16+1888], {%f5, %f5, %f5, %f5};
	st.local.v4.f32 	[%rd16+496], {%f5, %f5, %f5, %f5};
	st.local.v4.f32 	[%rd16+1696], {%f5, %f5, %f5, %f5};
	st.local.v4.f32 	[%rd16+576], {%f5, %f5, %f5, %f5};
	st.local.v4.f32 	[%rd16+1776], {%f5, %f5, %f5, %f5};
	st.local.v4.f32 	[%rd16+656], {%f5, %f5, %f5, %f5};
	st.local.v4.f32 	[%rd16+1856], {%f5, %f5, %f5, %f5};
	st.local.v4.f32 	[%rd16+512], {%f5, %f5, %f5, %f5};
	st.local.v4.f32 	[%rd16+1712], {%f5, %f5, %f5, %f5};
	st.local.v4.f32 	[%rd16+544], {%f5, %f5, %f5, %f5};
	st.local.v4.f32 	[%rd16+1744], {%f5, %f5, %f5, %f5};
	st.local.v4.f32 	[%rd16+592], {%f5, %f5, %f5, %f5};
	st.local.v4.f32 	[%rd16+1792], {%f5, %f5, %f5, %f5};
	st.local.v4.f32 	[%rd16+624], {%f5, %f5, %f5, %f5};
	st.local.v4.f32 	[%rd16+1824], {%f5, %f5, %f5, %f5};
	st.local.v4.f32 	[%rd16+672], {%f5, %f5, %f5, %f5};
	st.local.v4.f32 	[%rd16+1872], {%f5, %f5, %f5, %f5};
	st.local.v4.f32 	[%rd16+704], {%f5, %f5, %f5, %f5};
	st.local.v4.f32 	[%rd16+1904], {%f5, %f5, %f5, %f5};
	st.local.v4.f32 	[%rd16+720], {%f5, %f5, %f5, %f5};
	st.local.v4.f32 	[%rd16+1920], {%f5, %f5, %f5, %f5};
	st.local.v4.f32 	[%rd16+800], {%f5, %f5, %f5, %f5};
	st.local.v4.f32 	[%rd16+2000], {%f5, %f5, %f5, %f5};
	st.local.v4.f32 	[%rd16+880], {%f5, %f5, %f5, %f5};
	st.local.v4.f32 	[%rd16+2080], {%f5, %f5, %f5, %f5};
	st.local.v4.f32 	[%rd16+768], {%f5, %f5, %f5, %f5};
	st.local.v4.f32 	[%rd16+1968], {%f5, %f5, %f5, %f5};
	st.local.v4.f32 	[%rd16+848], {%f5, %f5, %f5, %f5};
	st.local.v4.f32 	[%rd16+2048], {%f5, %f5, %f5, %f5};
	st.local.v4.f32 	[%rd16+928], {%f5, %f5, %f5, %f5};
	st.local.v4.f32 	[%rd16+2128], {%f5, %f5, %f5, %f5};
	st.local.v4.f32 	[%rd16+736], {%f5, %f5, %f5, %f5};
	st.local.v4.f32 	[%rd16+1936], {%f5, %f5, %f5, %f5};
	st.local.v4.f32 	[%rd16+816], {%f5, %f5, %f5, %f5};
	st.local.v4.f32 	[%rd16+2016], {%f5, %f5, %f5, %f5};
	st.local.v4.f32 	[%rd16+896], {%f5, %f5, %f5, %f5};
	st.local.v4.f32 	[%rd16+2096], {%f5, %f5, %f5, %f5};
	st.local.v4.f32 	[%rd16+752], {%f5, %f5, %f5, %f5};
	st.local.v4.f32 	[%rd16+1952], {%f5, %f5, %f5, %f5};
	st.local.v4.f32 	[%rd16+784], {%f5, %f5, %f5, %f5};
	st.local.v4.f32 	[%rd16+1984], {%f5, %f5, %f5, %f5};
	st.local.v4.f32 	[%rd16+832], {%f5, %f5, %f5, %f5};
	st.local.v4.f32 	[%rd16+2032], {%f5, %f5, %f5, %f5};
	st.local.v4.f32 	[%rd16+864], {%f5, %f5, %f5, %f5};
	st.local.v4.f32 	[%rd16+2064], {%f5, %f5, %f5, %f5};
	st.local.v4.f32 	[%rd16+912], {%f5, %f5, %f5, %f5};
	st.local.v4.f32 	[%rd16+2112], {%f5, %f5, %f5, %f5};
	st.local.v4.f32 	[%rd16+944], {%f5, %f5, %f5, %f5};
	st.local.v4.f32 	[%rd16+2144], {%f5, %f5, %f5, %f5};
	st.local.v4.f32 	[%rd16+960], {%f5, %f5, %f5, %f5};
	st.local.v4.f32 	[%rd16+2160], {%f5, %f5, %f5, %f5};
	st.local.v4.f32 	[%rd16+1040], {%f5, %f5, %f5, %f5};
	st.local.v4.f32 	[%rd16+2240], {%f5, %f5, %f5, %f5};
	st.local.v4.f32 	[%rd16+1120], {%f5, %f5, %f5, %f5};
	st.local.v4.f32 	[%rd16+2320], {%f5, %f5, %f5, %f5};
	st.local.v4.f32 	[%rd16+1008], {%f5, %f5, %f5, %f5};
	st.local.v4.f32 	[%rd16+2208], {%f5, %f5, %f5, %f5};
	st.local.v4.f32 	[%rd16+1088], {%f5, %f5, %f5, %f5};
	st.local.v4.f32 	[%rd16+2288], {%f5, %f5, %f5, %f5};
	st.local.v4.f32 	[%rd16+1168], {%f5, %f5, %f5, %f5};
	st.local.v4.f32 	[%rd16+2368], {%f5, %f5, %f5, %f5};
	st.local.v4.f32 	[%rd16+976], {%f5, %f5, %f5, %f5};
	st.local.v4.f32 	[%rd16+2176], {%f5, %f5, %f5, %f5};
	st.local.v4.f32 	[%rd16+1056], {%f5, %f5, %f5, %f5};
	st.local.v4.f32 	[%rd16+2256], {%f5, %f5, %f5, %f5};
	st.local.v4.f32 	[%rd16+1136], {%f5, %f5, %f5, %f5};
	st.local.v4.f32 	[%rd16+2336], {%f5, %f5, %f5, %f5};
	st.local.v4.f32 	[%rd16+992], {%f5, %f5, %f5, %f5};
	st.local.v4.f32 	[%rd16+2192], {%f5, %f5, %f5, %f5};
	st.local.v4.f32 	[%rd16+1024], {%f5, %f5, %f5, %f5};
	st.local.v4.f32 	[%rd16+2224], {%f5, %f5, %f5, %f5};
	st.local.v4.f32 	[%rd16+1072], {%f5, %f5, %f5, %f5};
	st.local.v4.f32 	[%rd16+2272], {%f5, %f5, %f5, %f5};
	st.local.v4.f32 	[%rd16+1104], {%f5, %f5, %f5, %f5};
	st.local.v4.f32 	[%rd16+2304], {%f5, %f5, %f5, %f5};
	st.local.v4.f32 	[%rd16+1152], {%f5, %f5, %f5, %f5};
	st.local.v4.f32 	[%rd16+2352], {%f5, %f5, %f5, %f5};
	st.local.v4.f32 	[%rd16+1184], {%f5, %f5, %f5, %f5};
	st.local.v4.f32 	[%rd16+2384], {%f5, %f5, %f5, %f5};
	mov.u32 	%r21, %tid.x;
	cvt.u16.u32 	%rs3, %r21;
	mul.hi.u16 	%rs4, %rs3, 2185;
	mul.wide.u16 	%r22, %rs4, 7680;
	mov.u32 	%r23, %ctaid.x;
	shr.u32 	%r24, %r23, 1;
	mul.lo.s32 	%r25, %r24, 3840;
	shl.b16 	%rs5, %rs4, 1;
	add.s16 	%rs6, %rs3, %rs5;
	shl.b16 	%rs7, %rs6, 7;
	and.b16  	%rs8, %rs7, 3840;
	cvt.u32.u16 	%r26, %rs8;
	and.b32  	%r27, %r21, 1;
	or.b32  	%r28, %r25, %r27;
	add.s32 	%r29, %r28, %r22;
	add.s32 	%r1, %r29, %r26;
	add.s16 	%rs9, %rs3, 768;
	mul.hi.u16 	%rs10, %rs9, 2185;
	mul.wide.u16 	%r30, %rs10, 7680;
	shr.u32 	%r31, %r21, 1;
	cvt.u16.u32 	%rs11, %r31;
	add.s16 	%rs12, %rs11, 9;
	mul.hi.u16 	%rs13, %rs12, 4370;
	mul.lo.s16 	%rs14, %rs13, 15;
	sub.s16 	%rs15, %rs12, %rs14;
	shl.b16 	%rs16, %rs15, 8;
	cvt.u32.u16 	%r32, %rs16;
	add.s32 	%r33, %r28, %r30;
	add.s32 	%r2, %r33, %r32;
	add.s16 	%rs17, %rs3, 1536;
	mul.hi.u16 	%rs18, %rs17, 2185;
	mul.wide.u16 	%r34, %rs18, 7680;
	add.s16 	%rs19, %rs11, 3;
	mul.hi.u16 	%rs20, %rs19, 4370;
	mul.lo.s16 	%rs21, %rs20, 15;
	sub.s16 	%rs22, %rs19, %rs21;
	shl.b16 	%rs23, %rs22, 8;
	cvt.u32.u16 	%r35, %rs23;
	add.s32 	%r36, %r28, %r34;
	add.s32 	%r3, %r36, %r35;
	add.s16 	%rs24, %rs3, 2304;
	mul.hi.u16 	%rs25, %rs24, 2185;
	mul.wide.u16 	%r37, %rs25, 7680;
	add.s16 	%rs26, %rs11, 12;
	mul.hi.u16 	%rs27, %rs26, 4370;
	mul.lo.s16 	%rs28, %rs27, 15;
	sub.s16 	%rs29, %rs26, %rs28;
	shl.b16 	%rs30, %rs29, 8;
	cvt.u32.u16 	%r38, %rs30;
	add.s32 	%r39, %r28, %r37;
	add.s32 	%r4, %r39, %r38;
	or.b16  	%rs31, %rs3, 3072;
	mul.hi.u16 	%rs32, %rs31, 2185;
	mul.wide.u16 	%r40, %rs32, 7680;
	add.s16 	%rs33, %rs11, 6;
	mul.hi.u16 	%rs34, %rs33, 4370;
	mul.lo.s16 	%rs35, %rs34, 15;
	sub.s16 	%rs36, %rs33, %rs35;
	shl.b16 	%rs37, %rs36, 8;
	cvt.u32.u16 	%r41, %rs37;
	add.s32 	%r42, %r28, %r40;
	add.s32 	%r5, %r42, %r41;
	mul.hi.u16 	%rs38, %rs3, 683;
	shr.u16 	%rs1, %rs38, 2;
	mul.lo.s16 	%rs39, %rs1, 384;
	sub.s16 	%rs40, %rs3, %rs39;
	shr.u16 	%rs2, %rs40, 7;
	mov.b32 	%r92, 0;
$L__BB0_1:
	ld.param.u64 	%rd36, [my_kernel_kernel0_param_0];
	mov.u32 	%r7, %tid.x;
	setp.gt.u32 	%p2, %r7, 527;
	bar.sync 	0;
	shl.b32 	%r8, %r92, 1;
	add.s32 	%r43, %r1, %r8;
	cvta.to.global.u64 	%rd3, %rd36;
	mul.wide.u32 	%rd17, %r43, 4;
	add.s64 	%rd18, %rd3, %rd17;
	ld.global.nc.f32 	%f6, [%rd18];
	shl.b32 	%r44, %r7, 2;
	mov.u32 	%r45, _ZZ17my_kernel_kernel0E18PaddedInput_shared;
	add.s32 	%r9, %r45, %r44;
	st.shared.f32 	[%r9], %f6;
	add.s32 	%r46, %r2, %r8;
	mul.wide.u32 	%rd19, %r46, 4;
	add.s64 	%rd20, %rd3, %rd19;
	ld.global.nc.f32 	%f7, [%rd20];
	st.shared.f32 	[%r9+3072], %f7;
	add.s32 	%r47, %r3, %r8;
	mul.wide.u32 	%rd21, %r47, 4;
	add.s64 	%rd22, %rd3, %rd21;
	ld.global.nc.f32 	%f8, [%rd22];
	st.shared.f32 	[%r9+6144], %f8;
	add.s32 	%r48, %r4, %r8;
	mul.wide.u32 	%rd23, %r48, 4;
	add.s64 	%rd24, %rd3, %rd23;
	ld.global.nc.f32 	%f9, [%rd24];
	st.shared.f32 	[%r9+9216], %f9;
	@%p2 bra 	$L__BB0_4;
	setp.gt.u32 	%p3, %r7, 511;
	add.s32 	%r49, %r5, %r8;
	mul.wide.u32 	%rd25, %r49, 4;
	add.s64 	%rd26, %rd3, %rd25;
	ld.global.nc.f32 	%f10, [%rd26];
	st.shared.f32 	[%r9+12288], %f10;
	@%p3 bra 	$L__BB0_4;
	ld.param.u64 	%rd37, [my_kernel_kernel0_param_1];
	shl.b32 	%r50, %r92, 10;
	shl.b32 	%r51, %r7, 1;
	and.b32  	%r52, %r51, 512;
	and.b32  	%r53, %r7, 255;
	or.b32  	%r54, %r52, %r53;
	mov.u32 	%r55, %ctaid.x;
	shl.b32 	%r56, %r55, 8;
	and.b32  	%r57, %r56, 256;
	or.b32  	%r58, %r54, %r57;
	or.b32  	%r59, %r58, %r50;
	cvta.to.global.u64 	%rd27, %rd37;
	mul.wide.u32 	%rd28, %r59, 4;
	add.s64 	%rd29, %rd27, %rd28;
	ld.global.nc.f32 	%f11, [%rd29];
	mov.u32 	%r61, _ZZ17my_kernel_kernel0E18placeholder_shared;
	add.s32 	%r62, %r61, %r44;
	st.shared.f32 	[%r62], %f11;
$L__BB0_4:
	bar.sync 	0;
	mov.b32 	%r93, 0;
	mov.pred 	%p9, -1;
$L__BB0_5:
	mov.pred 	%p1, %p9;
	mul.lo.s16 	%rs41, %rs1, 900;
	mad.lo.s16 	%rs42, %rs2, 10, %rs41;
	cvt.u32.u16 	%r65, %rs42;
	add.s32 	%r66, %r93, %r65;
	mov.u32 	%r67, %tid.x;
	shl.b32 	%r68, %r93, 10;
	shl.b32 	%r69, %r67, 3;
	and.b32  	%r70, %r69, 1016;
	or.b32  	%r71, %r68, %r70;
	mov.u32 	%r72, _ZZ17my_kernel_kernel0E18placeholder_shared;
	add.s32 	%r73, %r72, %r71;
	ld.shared.f32 	%f1, [%r73];
	ld.shared.f32 	%f2, [%r73+4];
	shl.b32 	%r74, %r66, 2;
	mov.u32 	%r75, _ZZ17my_kernel_kernel0E18PaddedInput_shared;
	add.s32 	%r11, %r75, %r74;
	mov.b32 	%r94, 7200;
	mov.u64 	%rd41, %rd1;
$L__BB0_6:
	ld.local.v4.f32 	{%f12, %f13, %f14, %f15}, [%rd41+-1424];
	add.s32 	%r76, %r11, %r94;
	ld.shared.f32 	%f16, [%r76+-7200];
	fma.rn.f32 	%f17, %f16, %f1, %f12;
	ld.local.v4.f32 	{%f18, %f19, %f20, %f21}, [%rd41+-224];
	ld.shared.f32 	%f22, [%r76];
	fma.rn.f32 	%f23, %f22, %f1, %f18;
	ld.local.v4.f32 	{%f24, %f25, %f26, %f27}, [%rd41+-1392];
	ld.shared.f32 	%f28, [%r76+-7080];
	fma.rn.f32 	%f29, %f28, %f1, %f26;
	ld.local.v4.f32 	{%f30, %f31, %f32, %f33}, [%rd41+-192];
	ld.shared.f32 	%f34, [%r76+120];
	fma.rn.f32 	%f35, %f34, %f1, %f32;
	ld.local.v4.f32 	{%f36, %f37, %f38, %f39}, [%rd41+-1344];
	ld.shared.f32 	%f40, [%r76+-6960];
	fma.rn.f32 	%f41, %f40, %f1, %f36;
	ld.local.v4.f32 	{%f42, %f43, %f44, %f45}, [%rd41+-144];
	ld.shared.f32 	%f46, [%r76+240];
	fma.rn.f32 	%f47, %f46, %f1, %f42;
	ld.local.v4.f32 	{%f48, %f49, %f50, %f51}, [%rd41+-1312];
	ld.shared.f32 	%f52, [%r76+-6840];
	fma.rn.f32 	%f53, %f52, %f1, %f50;
	ld.local.v4.f32 	{%f54, %f55, %f56, %f57}, [%rd41+-112];
	ld.shared.f32 	%f58, [%r76+360];
	fma.rn.f32 	%f59, %f58, %f1, %f56;
	ld.local.v4.f32 	{%f60, %f61, %f62, %f63}, [%rd41+-1264];
	ld.shared.f32 	%f64, [%r76+-6720];
	fma.rn.f32 	%f65, %f64, %f1, %f60;
	ld.local.v4.f32 	{%f66, %f67, %f68, %f69}, [%rd41+-64];
	ld.shared.f32 	%f70, [%r76+480];
	fma.rn.f32 	%f71, %f70, %f1, %f66;
	ld.local.v4.f32 	{%f72, %f73, %f74, %f75}, [%rd41+-1232];
	ld.shared.f32 	%f76, [%r76+-6600];
	fma.rn.f32 	%f77, %f76, %f1, %f74;
	ld.local.v4.f32 	{%f78, %f79, %f80, %f81}, [%rd41+-32];
	ld.shared.f32 	%f82, [%r76+600];
	fma.rn.f32 	%f83, %f82, %f1, %f80;
	fma.rn.f32 	%f84, %f16, %f2, %f13;
	fma.rn.f32 	%f85, %f22, %f2, %f19;
	fma.rn.f32 	%f86, %f28, %f2, %f27;
	fma.rn.f32 	%f87, %f34, %f2, %f33;
	fma.rn.f32 	%f88, %f40, %f2, %f37;
	fma.rn.f32 	%f89, %f46, %f2, %f43;
	fma.rn.f32 	%f90, %f52, %f2, %f51;
	fma.rn.f32 	%f91, %f58, %f2, %f57;
	fma.rn.f32 	%f92, %f64, %f2, %f61;
	fma.rn.f32 	%f93, %f70, %f2, %f67;
	fma.rn.f32 	%f94, %f76, %f2, %f75;
	fma.rn.f32 	%f95, %f82, %f2, %f81;
	ld.shared.f32 	%f96, [%r76+-7192];
	fma.rn.f32 	%f97, %f96, %f1, %f14;
	ld.shared.f32 	%f98, [%r76+8];
	fma.rn.f32 	%f99, %f98, %f1, %f20;
	ld.local.v4.f32 	{%f100, %f101, %f102, %f103}, [%rd41+-1376];
	ld.shared.f32 	%f104, [%r76+-7072];
	fma.rn.f32 	%f105, %f104, %f1, %f100;
	ld.local.v4.f32 	{%f106, %f107, %f108, %f109}, [%rd41+-176];
	ld.shared.f32 	%f110, [%r76+128];
	fma.rn.f32 	%f111, %f110, %f1, %f106;
	ld.shared.f32 	%f112, [%r76+-6952];
	fma.rn.f32 	%f113, %f112, %f1, %f38;
	ld.shared.f32 	%f114, [%r76+248];
	fma.rn.f32 	%f115, %f114, %f1, %f44;
	ld.local.v4.f32 	{%f116, %f117, %f118, %f119}, [%rd41+-1296];
	ld.shared.f32 	%f120, [%r76+-6832];
	fma.rn.f32 	%f121, %f120, %f1, %f116;
	ld.local.v4.f32 	{%f122, %f123, %f124, %f125}, [%rd41+-96];
	ld.shared.f32 	%f126, [%r76+368];
	fma.rn.f32 	%f127, %f126, %f1, %f122;
	ld.shared.f32 	%f128, [%r76+-6712];
	fma.rn.f32 	%f129, %f128, %f1, %f62;
	ld.shared.f32 	%f130, [%r76+488];
	fma.rn.f32 	%f131, %f130, %f1, %f68;
	ld.local.v4.f32 	{%f132, %f133, %f134, %f135}, [%rd41+-1216];
	ld.shared.f32 	%f136, [%r76+-6592];
	fma.rn.f32 	%f137, %f136, %f1, %f132;
	ld.local.v4.f32 	{%f138, %f139, %f140, %f141}, [%rd41+-16];
	ld.shared.f32 	%f142, [%r76+608];
	fma.rn.f32 	%f143, %f142, %f1, %f138;
	fma.rn.f32 	%f144, %f96, %f2, %f15;
	st.local.v4.f32 	[%rd41+-1424], {%f17, %f84, %f97, %f144};
	fma.rn.f32 	%f145, %f98, %f2, %f21;
	st.local.v4.f32 	[%rd41+-224], {%f23, %f85, %f99, %f145};
	fma.rn.f32 	%f146, %f104, %f2, %f101;
	fma.rn.f32 	%f147, %f110, %f2, %f107;
	fma.rn.f32 	%f148, %f112, %f2, %f39;
	st.local.v4.f32 	[%rd41+-1344], {%f41, %f88, %f113, %f148};
	fma.rn.f32 	%f149, %f114, %f2, %f45;
	st.local.v4.f32 	[%rd41+-144], {%f47, %f89, %f115, %f149};
	fma.rn.f32 	%f150, %f120, %f2, %f117;
	fma.rn.f32 	%f151, %f126, %f2, %f123;
	fma.rn.f32 	%f152, %f128, %f2, %f63;
	st.local.v4.f32 	[%rd41+-1264], {%f65, %f92, %f129, %f152};
	fma.rn.f32 	%f153, %f130, %f2, %f69;
	st.local.v4.f32 	[%rd41+-64], {%f71, %f93, %f131, %f153};
	fma.rn.f32 	%f154, %f136, %f2, %f133;
	fma.rn.f32 	%f155, %f142, %f2, %f139;
	ld.local.v4.f32 	{%f156, %f157, %f158, %f159}, [%rd41+-1408];
	ld.shared.f32 	%f160, [%r76+-7184];
	fma.rn.f32 	%f161, %f160, %f1, %f156;
	ld.local.v4.f32 	{%f162, %f163, %f164, %f165}, [%rd41+-208];
	ld.shared.f32 	%f166, [%r76+16];
	fma.rn.f32 	%f167, %f166, %f1, %f162;
	ld.shared.f32 	%f168, [%r76+-7064];
	fma.rn.f32 	%f169, %f168, %f1, %f102;
	ld.shared.f32 	%f170, [%r76+136];
	fma.rn.f32 	%f171, %f170, %f1, %f108;
	ld.local.v4.f32 	{%f172, %f173, %f174, %f175}, [%rd41+-1328];
	ld.shared.f32 	%f176, [%r76+-6944];
	fma.rn.f32 	%f177, %f176, %f1, %f172;
	ld.local.v4.f32 	{%f178, %f179, %f180, %f181}, [%rd41+-128];
	ld.shared.f32 	%f182, [%r76+256];
	fma.rn.f32 	%f183, %f182, %f1, %f178;
	ld.shared.f32 	%f184, [%r76+-6824];
	fma.rn.f32 	%f185, %f184, %f1, %f118;
	ld.shared.f32 	%f186, [%r76+376];
	fma.rn.f32 	%f187, %f186, %f1, %f124;
	ld.local.v4.f32 	{%f188, %f189, %f190, %f191}, [%rd41+-1248];
	ld.shared.f32 	%f192, [%r76+-6704];
	fma.rn.f32 	%f193, %f192, %f1, %f188;
	ld.local.v4.f32 	{%f194, %f195, %f196, %f197}, [%rd41+-48];
	ld.shared.f32 	%f198, [%r76+496];
	fma.rn.f32 	%f199, %f198, %f1, %f194;
	ld.shared.f32 	%f200, [%r76+-6584];
	fma.rn.f32 	%f201, %f200, %f1, %f134;
	ld.shared.f32 	%f202, [%r76+616];
	fma.rn.f32 	%f203, %f202, %f1, %f140;
	fma.rn.f32 	%f204, %f160, %f2, %f157;
	fma.rn.f32 	%f205, %f166, %f2, %f163;
	fma.rn.f32 	%f206, %f168, %f2, %f103;
	st.local.v4.f32 	[%rd41+-1376], {%f105, %f146, %f169, %f206};
	fma.rn.f32 	%f207, %f170, %f2, %f109;
	st.local.v4.f32 	[%rd41+-176], {%f111, %f147, %f171, %f207};
	fma.rn.f32 	%f208, %f176, %f2, %f173;
	fma.rn.f32 	%f209, %f182, %f2, %f179;
	fma.rn.f32 	%f210, %f184, %f2, %f119;
	st.local.v4.f32 	[%rd41+-1296], {%f121, %f150, %f185, %f210};
	fma.rn.f32 	%f211, %f186, %f2, %f125;
	st.local.v4.f32 	[%rd41+-96], {%f127, %f151, %f187, %f211};
	fma.rn.f32 	%f212, %f192, %f2, %f189;
	fma.rn.f32 	%f213, %f198, %f2, %f195;
	fma.rn.f32 	%f214, %f200, %f2, %f135;
	st.local.v4.f32 	[%rd41+-1216], {%f137, %f154, %f201, %f214};
	fma.rn.f32 	%f215, %f202, %f2, %f141;
	st.local.v4.f32 	[%rd41+-16], {%f143, %f155, %f203, %f215};
	ld.shared.f32 	%f216, [%r76+-7176];
	fma.rn.f32 	%f217, %f216, %f1, %f158;
	ld.shared.f32 	%f218, [%r76+24];
	fma.rn.f32 	%f219, %f218, %f1, %f164;
	ld.local.v4.f32 	{%f220, %f221, %f222, %f223}, [%rd41+-1360];
	ld.shared.f32 	%f224, [%r76+-7056];
	fma.rn.f32 	%f225, %f224, %f1, %f220;
	ld.local.v4.f32 	{%f226, %f227, %f228, %f229}, [%rd41+-160];
	ld.shared.f32 	%f230, [%r76+144];
	fma.rn.f32 	%f231, %f230, %f1, %f226;
	ld.shared.f32 	%f232, [%r76+-6936];
	fma.rn.f32 	%f233, %f232, %f1, %f174;
	ld.shared.f32 	%f234, [%r76+264];
	fma.rn.f32 	%f235, %f234, %f1, %f180;
	ld.local.v4.f32 	{%f236, %f237, %f238, %f239}, [%rd41+-1280];
	ld.shared.f32 	%f240, [%r76+-6816];
	fma.rn.f32 	%f241, %f240, %f1, %f236;
	ld.local.v4.f32 	{%f242, %f243, %f244, %f245}, [%rd41+-80];
	ld.shared.f32 	%f246, [%r76+384];
	fma.rn.f32 	%f247, %f246, %f1, %f242;
	ld.shared.f32 	%f248, [%r76+-6696];
	fma.rn.f32 	%f249, %f248, %f1, %f190;
	ld.shared.f32 	%f250, [%r76+504];
	fma.rn.f32 	%f251, %f250, %f1, %f196;
	ld.local.v4.f32 	{%f252, %f253, %f254, %f255}, [%rd41+-1200];
	ld.shared.f32 	%f256, [%r76+-6576];
	fma.rn.f32 	%f257, %f256, %f1, %f252;
	ld.local.v4.f32 	{%f258, %f259, %f260, %f261}, [%rd41];
	ld.shared.f32 	%f262, [%r76+624];
	fma.rn.f32 	%f263, %f262, %f1, %f258;
	fma.rn.f32 	%f264, %f216, %f2, %f159;
	st.local.v4.f32 	[%rd41+-1408], {%f161, %f204, %f217, %f264};
	fma.rn.f32 	%f265, %f218, %f2, %f165;
	st.local.v4.f32 	[%rd41+-208], {%f167, %f205, %f219, %f265};
	fma.rn.f32 	%f266, %f224, %f2, %f221;
	fma.rn.f32 	%f267, %f230, %f2, %f227;
	fma.rn.f32 	%f268, %f232, %f2, %f175;
	st.local.v4.f32 	[%rd41+-1328], {%f177, %f208, %f233, %f268};
	fma.rn.f32 	%f269, %f234, %f2, %f181;
	st.local.v4.f32 	[%rd41+-128], {%f183, %f209, %f235, %f269};
	fma.rn.f32 	%f270, %f240, %f2, %f237;
	fma.rn.f32 	%f271, %f246, %f2, %f243;
	fma.rn.f32 	%f272, %f248, %f2, %f191;
	st.local.v4.f32 	[%rd41+-1248], {%f193, %f212, %f249, %f272};
	fma.rn.f32 	%f273, %f250, %f2, %f197;
	st.local.v4.f32 	[%rd41+-48], {%f199, %f213, %f251, %f273};
	fma.rn.f32 	%f274, %f256, %f2, %f253;
	fma.rn.f32 	%f275, %f262, %f2, %f259;
	ld.shared.f32 	%f276, [%r76+-7168];
	fma.rn.f32 	%f277, %f276, %f1, %f24;
	ld.shared.f32 	%f278, [%r76+32];
	fma.rn.f32 	%f279, %f278, %f1, %f30;
	ld.shared.f32 	%f280, [%r76+-7048];
	fma.rn.f32 	%f281, %f280, %f1, %f222;
	ld.shared.f32 	%f282, [%r76+152];
	fma.rn.f32 	%f283, %f282, %f1, %f228;
	ld.shared.f32 	%f284, [%r76+-6928];
	fma.rn.f32 	%f285, %f284, %f1, %f48;
	ld.shared.f32 	%f286, [%r76+272];
	fma.rn.f32 	%f287, %f286, %f1, %f54;
	ld.shared.f32 	%f288, [%r76+-6808];
	fma.rn.f32 	%f289, %f288, %f1, %f238;
	ld.shared.f32 	%f290, [%r76+392];
	fma.rn.f32 	%f291, %f290, %f1, %f244;
	ld.shared.f32 	%f292, [%r76+-6688];
	fma.rn.f32 	%f293, %f292, %f1, %f72;
	ld.shared.f32 	%f294, [%r76+512];
	fma.rn.f32 	%f295, %f294, %f1, %f78;
	ld.shared.f32 	%f296, [%r76+-6568];
	fma.rn.f32 	%f297, %f296, %f1, %f254;
	ld.shared.f32 	%f298, [%r76+632];
	fma.rn.f32 	%f299, %f298, %f1, %f260;
	fma.rn.f32 	%f300, %f276, %f2, %f25;
	st.local.v4.f32 	[%rd41+-1392], {%f277, %f300, %f29, %f86};
	fma.rn.f32 	%f301, %f278, %f2, %f31;
	st.local.v4.f32 	[%rd41+-192], {%f279, %f301, %f35, %f87};
	fma.rn.f32 	%f302, %f280, %f2, %f223;
	st.local.v4.f32 	[%rd41+-1360], {%f225, %f266, %f281, %f302};
	fma.rn.f32 	%f303, %f282, %f2, %f229;
	st.local.v4.f32 	[%rd41+-160], {%f231, %f267, %f283, %f303};
	fma.rn.f32 	%f304, %f284, %f2, %f49;
	st.local.v4.f32 	[%rd41+-1312], {%f285, %f304, %f53, %f90};
	fma.rn.f32 	%f305, %f286, %f2, %f55;
	st.local.v4.f32 	[%rd41+-112], {%f287, %f305, %f59, %f91};
	fma.rn.f32 	%f306, %f288, %f2, %f239;
	st.local.v4.f32 	[%rd41+-1280], {%f241, %f270, %f289, %f306};
	fma.rn.f32 	%f307, %f290, %f2, %f245;
	st.local.v4.f32 	[%rd41+-80], {%f247, %f271, %f291, %f307};
	fma.rn.f32 	%f308, %f292, %f2, %f73;
	st.local.v4.f32 	[%rd41+-1232], {%f293, %f308, %f77, %f94};
	fma.rn.f32 	%f309, %f294, %f2, %f79;
	st.local.v4.f32 	[%rd41+-32], {%f295, %f309, %f83, %f95};
	fma.rn.f32 	%f310, %f296, %f2, %f255;
	st.local.v4.f32 	[%rd41+-1200], {%f257, %f274, %f297, %f310};
	fma.rn.f32 	%f311, %f298, %f2, %f261;
	st.local.v4.f32 	[%rd41], {%f263, %f275, %f299, %f311};
	add.s32 	%r94, %r94, 720;
	add.s64 	%rd41, %rd41, 240;
	setp.ne.s32 	%p5, %r94, 10800;
	@%p5 bra 	$L__BB0_6;
	mov.b32 	%r93, 1;
	mov.pred 	%p9, 0;
	@%p1 bra 	$L__BB0_5;
	add.s32 	%r92, %r92, 1;
	setp.ne.s32 	%p7, %r92, 128;
	@%p7 bra 	$L__BB0_1;
	ld.param.u64 	%rd40, [my_kernel_kernel0_param_4];
	ld.param.u64 	%rd39, [my_kernel_kernel0_param_3];
	ld.param.u64 	%rd38, [my_kernel_kernel0_param_2];
	mov.u32 	%r79, %ctaid.x;
	shl.b32 	%r80, %r79, 8;
	and.b32  	%r81, %r80, 256;
	mov.u32 	%r82, %tid.x;
	shl.b32 	%r83, %r82, 1;
	and.b32  	%r84, %r83, 254;
	or.b32  	%r85, %r81, %r84;
	cvt.u32.u16 	%r86, %rs1;
	shr.u32 	%r87, %r79, 1;
	mul.lo.s32 	%r88, %r87, 7680;
	mul.lo.s16 	%rs43, %rs2, 2560;
	cvt.u32.u16 	%r89, %rs43;
	or.b32  	%r90, %r85, %r88;
	mad.lo.s32 	%r91, %r86, 460800, %r90;
	add.s32 	%r95, %r91, %r89;
	cvta.to.global.u64 	%rd30, %rd39;
	mul.wide.u32 	%rd31, %r85, 4;
	add.s64 	%rd32, %rd30, %rd31;
	ld.global.nc.f32 	%f3, [%rd32];
	ld.global.nc.f32 	%f4, [%rd32+4];
	cvta.to.global.u64 	%rd6, %rd40;
	cvta.to.global.u64 	%rd7, %rd38;
	mov.b32 	%r96, 0;
$L__BB0_10:
	ld.local.v2.f32 	{%f312, %f313}, [%rd42+-1232];
	add.f32 	%f314, %f312, %f3;
	mul.wide.u32 	%rd33, %r95, 4;
	add.s64 	%rd34, %rd6, %rd33;
	ld.global.nc.f32 	%f315, [%rd34];
	add.f32 	%f316, %f314, %f315;
	max.f32 	%f317, %f316, 0f00000000;
	add.s64 	%rd35, %rd7, %rd33;
	st.global.f32 	[%rd35], %f317;
	ld.local.v2.f32 	{%f318, %f319}, [%rd42+-32];
	add.f32 	%f320, %f318, %f3;
	ld.global.nc.f32 	%f321, [%rd34+3686400];
	add.f32 	%f322, %f320, %f321;
	max.f32 	%f323, %f322, 0f00000000;
	st.global.f32 	[%rd35+3686400], %f323;
	add.f32 	%f324, %f313, %f4;
	ld.global.nc.f32 	%f325, [%rd34+4];
	add.f32 	%f326, %f324, %f325;
	max.f32 	%f327, %f326, 0f00000000;
	st.global.f32 	[%rd35+4], %f327;
	add.f32 	%f328, %f319, %f4;
	ld.global.nc.f32 	%f329, [%rd34+3686404];
	add.f32 	%f330, %f328, %f329;
	max.f32 	%f331, %f330, 0f00000000;
	st.global.f32 	[%rd35+3686404], %f331;
	ld.local.v2.f32 	{%f332, %f333}, [%rd42+-1224];
	add.f32 	%f334, %f332, %f3;
	ld.global.nc.f32 	%f335, [%rd34+2048];
	add.f32 	%f336, %f334, %f335;
	max.f32 	%f337, %f336, 0f00000000;
	st.global.f32 	[%rd35+2048], %f337;
	ld.local.v2.f32 	{%f338, %f339}, [%rd42+-24];
	add.f32 	%f340, %f338, %f3;
	ld.global.nc.f32 	%f341, [%rd34+3688448];
	add.f32 	%f342, %f340, %f341;
	max.f32 	%f343, %f342, 0f00000000;
	st.global.f32 	[%rd35+3688448], %f343;
	add.f32 	%f344, %f333, %f4;
	ld.global.nc.f32 	%f345, [%rd34+2052];
	add.f32 	%f346, %f344, %f345;
	max.f32 	%f347, %f346, 0f00000000;
	st.global.f32 	[%rd35+2052], %f347;
	add.f32 	%f348, %f339, %f4;
	ld.global.nc.f32 	%f349, [%rd34+3688452];
	add.f32 	%f350, %f348, %f349;
	max.f32 	%f351, %f350, 0f00000000;
	st.global.f32 	[%rd35+3688452], %f351;
	ld.local.v2.f32 	{%f352, %f353}, [%rd42+-1216];
	add.f32 	%f354, %f352, %f3;
	ld.global.nc.f32 	%f355, [%rd34+4096];
	add.f32 	%f356, %f354, %f355;
	max.f32 	%f357, %f356, 0f00000000;
	st.global.f32 	[%rd35+4096], %f357;
	ld.local.v2.f32 	{%f358, %f359}, [%rd42+-16];
	add.f32 	%f360, %f358, %f3;
	ld.global.nc.f32 	%f361, [%rd34+3690496];
	add.f32 	%f362, %f360, %f361;
	max.f32 	%f363, %f362, 0f00000000;
	st.global.f32 	[%rd35+3690496], %f363;
	add.f32 	%f364, %f353, %f4;
	ld.global.nc.f32 	%f365, [%rd34+4100];
	add.f32 	%f366, %f364, %f365;
	max.f32 	%f367, %f366, 0f00000000;
	st.global.f32 	[%rd35+4100], %f367;
	add.f32 	%f368, %f359, %f4;
	ld.global.nc.f32 	%f369, [%rd34+3690500];
	add.f32 	%f370, %f368, %f369;
	max.f32 	%f371, %f370, 0f00000000;
	st.global.f32 	[%rd35+3690500], %f371;
	ld.local.v2.f32 	{%f372, %f373}, [%rd42+-1208];
	add.f32 	%f374, %f372, %f3;
	ld.global.nc.f32 	%f375, [%rd34+6144];
	add.f32 	%f376, %f374, %f375;
	max.f32 	%f377, %f376, 0f00000000;
	st.global.f32 	[%rd35+6144], %f377;
	ld.local.v2.f32 	{%f378, %f379}, [%rd42+-8];
	add.f32 	%f380, %f378, %f3;
	ld.global.nc.f32 	%f381, [%rd34+3692544];
	add.f32 	%f382, %f380, %f381;
	max.f32 	%f383, %f382, 0f00000000;
	st.global.f32 	[%rd35+3692544], %f383;
	add.f32 	%f384, %f373, %f4;
	ld.global.nc.f32 	%f385, [%rd34+6148];
	add.f32 	%f386, %f384, %f385;
	max.f32 	%f387, %f386, 0f00000000;
	st.global.f32 	[%rd35+6148], %f387;
	add.f32 	%f388, %f379, %f4;
	ld.global.nc.f32 	%f389, [%rd34+3692548];
	add.f32 	%f390, %f388, %f389;
	max.f32 	%f391, %f390, 0f00000000;
	st.global.f32 	[%rd35+3692548], %f391;
	ld.local.v2.f32 	{%f392, %f393}, [%rd42+-1200];
	add.f32 	%f394, %f392, %f3;
	ld.global.nc.f32 	%f395, [%rd34+8192];
	add.f32 	%f396, %f394, %f395;
	max.f32 	%f397, %f396, 0f00000000;
	st.global.f32 	[%rd35+8192], %f397;
	ld.local.v2.f32 	{%f398, %f399}, [%rd42];
	add.f32 	%f400, %f398, %f3;
	ld.global.nc.f32 	%f401, [%rd34+3694592];
	add.f32 	%f402, %f400, %f401;
	max.f32 	%f403, %f402, 0f00000000;
	st.global.f32 	[%rd35+3694592], %f403;
	add.f32 	%f404, %f393, %f4;
	ld.global.nc.f32 	%f405, [%rd34+8196];
	add.f32 	%f406, %f404, %f405;
	max.f32 	%f407, %f406, 0f00000000;
	st.global.f32 	[%rd35+8196], %f407;
	add.f32 	%f408, %f399, %f4;
	ld.global.nc.f32 	%f409, [%rd34+3694596];
	add.f32 	%f410, %f408, %f409;
	max.f32 	%f411, %f410, 0f00000000;
	st.global.f32 	[%rd35+3694596], %f411;
	add.s32 	%r96, %r96, 1;
	add.s32 	%r95, %r95, 15360;
	add.s64 	%rd42, %rd42, 40;
	setp.ne.s32 	%p8, %r96, 30;
	@%p8 bra 	$L__BB0_10;
	ret;

}


// ===== COMPILED SASS (sm_100) =====

	.target	sm_100

	.elftype	@"ET_EXEC"


//--------------------- .note.nv.tkinfo           --------------------------
	.section	.note.nv.tkinfo,"",@"SHT_NOTE"
	.sectionflags	@"SHF_NOTE_NV_TKINFO"
	.tkinfo
        /*0018*/ 	.word	0x00000002
        /*0030*/ 	.string	""
        /*0030*/ 	.string	"ptxas"
        /*0030*/ 	.string	"Cuda compilation tools, release 13.0, V13.0.88"
        /*0030*/ 	.string	"Build cuda_13.0.r13.0/compiler.36424714_0"
        /*0030*/ 	.string	"-arch sm_100 -m 64 "



//--------------------- .note.nv.cuinfo           --------------------------
	.section	.note.nv.cuinfo,"",@"SHT_NOTE"
	.sectionflags	@"SHF_NOTE_NV_CUINFO"
        /*0018*/ 	.short	0x0002
        /*001a*/ 	.short	0x0064
        /*001c*/ 	.short	0x0082
	.zero		2


//--------------------- .nv.info                  --------------------------
	.section	.nv.info,"",@"SHT_CUDA_INFO"
	.align	4


	//----- nvinfo : EIATTR_REGCOUNT
	.align		4
        /*0000*/ 	.byte	0x04, 0x2f
        /*0002*/ 	.short	(.L_1 - .L_0)
	.align		4
.L_0:
        /*0004*/ 	.word	index@(my_kernel_kernel0)
        /*0008*/ 	.word	0x00000026


	//----- nvinfo : EIATTR_FRAME_SIZE
	.align		4
.L_1:
        /*000c*/ 	.byte	0x04, 0x11
        /*000e*/ 	.short	(.L_3 - .L_2)
	.align		4
.L_2:
        /*0010*/ 	.word	index@(my_kernel_kernel0)
        /*0014*/ 	.word	0x00000960


	//----- nvinfo : EIATTR_MIN_STACK_SIZE
	.align		4
.L_3:
        /*0018*/ 	.byte	0x04, 0x12
        /*001a*/ 	.short	(.L_5 - .L_4)
	.align		4
.L_4:
        /*001c*/ 	.word	index@(my_kernel_kernel0)
        /*0020*/ 	.word	0x00000960
.L_5:


//--------------------- .nv.compat                --------------------------
	.section	.nv.compat,"",@"SHT_CUDA_COMPAT_INFO"
	.align	4
        /*0000*/ 	.byte	0x02, 0x09, 0x00, 0x00, 0x02, 0x02, 0x01, 0x00, 0x02, 0x05, 0x05, 0x00, 0x03, 0x07, 0x01, 0x01
        /*0010*/ 	.byte	0x02, 0x03, 0x00, 0x00, 0x02, 0x06, 0x01, 0x00, 0x04, 0x0b, 0x08, 0x00, 0x09, 0x00, 0x00, 0x00
        /*0020*/ 	.byte	0x00, 0x00, 0x00, 0x00


//--------------------- .nv.info.my_kernel_kernel0 --------------------------
	.section	.nv.info.my_kernel_kernel0,"",@"SHT_CUDA_INFO"
	.sectionflags	@""
	.align	4


	//----- nvinfo : EIATTR_CUDA_API_VERSION
	.align		4
        /*0000*/ 	.byte	0x04, 0x37
        /*0002*/ 	.short	(.L_7 - .L_6)
.L_6:
        /*0004*/ 	.word	0x00000082


	//----- nvinfo : EIATTR_KPARAM_INFO
	.align		4
.L_7:
        /*0008*/ 	.byte	0x04, 0x17
        /*000a*/ 	.short	(.L_9 - .L_8)
.L_8:
        /*000c*/ 	.word	0x00000000
        /*0010*/ 	.short	0x0004
        /*0012*/ 	.short	0x0020
        /*0014*/ 	.byte	0x00, 0xf5, 0x21, 0x00


	//----- nvinfo : EIATTR_KPARAM_INFO
	.align		4
.L_9:
        /*0018*/ 	.byte	0x04, 0x17
        /*001a*/ 	.short	(.L_11 - .L_10)
.L_10:
        /*001c*/ 	.word	0x00000000
        /*0020*/ 	.short	0x0003
        /*0022*/ 	.short	0x0018
        /*0024*/ 	.byte	0x00, 0xf5, 0x21, 0x00


	//----- nvinfo : EIATTR_KPARAM_INFO
	.align		4
.L_11:
        /*0028*/ 	.byte	0x04, 0x17
        /*002a*/ 	.short	(.L_13 - .L_12)
.L_12:
        /*002c*/ 	.word	0x00000000
        /*0030*/ 	.short	0x0002
        /*0032*/ 	.short	0x0010
        /*0034*/ 	.byte	0x00, 0xf5, 0x21, 0x00


	//----- nvinfo : EIATTR_KPARAM_INFO
	.align		4
.L_13:
        /*0038*/ 	.byte	0x04, 0x17
        /*003a*/ 	.short	(.L_15 - .L_14)
.L_14:
        /*003c*/ 	.word	0x00000000
        /*0040*/ 	.short	0x0001
        /*0042*/ 	.short	0x0008
        /*0044*/ 	.byte	0x00, 0xf5, 0x21, 0x00


	//----- nvinfo : EIATTR_KPARAM_INFO
	.align		4
.L_15:
        /*0048*/ 	.byte	0x04, 0x17
        /*004a*/ 	.short	(.L_17 - .L_16)
.L_16:
        /*004c*/ 	.word	0x00000000
        /*0050*/ 	.short	0x0000
        /*0052*/ 	.short	0x0000
        /*0054*/ 	.byte	0x00, 0xf5, 0x21, 0x00


	//----- nvinfo : EIATTR_SPARSE_MMA_MASK
	.align		4
.L_17:
        /*0058*/ 	.byte	0x03, 0x50
        /*005a*/ 	.short	0x0000


	//----- nvinfo : EIATTR_MAXREG_COUNT
	.align		4
        /*005c*/ 	.byte	0x03, 0x1b
        /*005e*/ 	.short	0x00ff


	//----- nvinfo : EIATTR_NUM_BARRIERS
	.align		4
        /*0060*/ 	.byte	0x02, 0x4c
        /*0062*/ 	.byte	0x01
	.zero		1


	//----- nvinfo : EIATTR_MERCURY_ISA_VERSION
	.align		4
        /*0064*/ 	.byte	0x03, 0x5f
        /*0066*/ 	.short	0x0101


	//----- nvinfo : EIATTR_VRC_CTA_INIT_COUNT
	.align		4
        /*0068*/ 	.byte	0x02, 0x4a
	.zero		1
	.zero		1


	//----- nvinfo : EIATTR_EXIT_INSTR_OFFSETS
	.align		4
        /*006c*/ 	.byte	0x04, 0x1c
        /*006e*/ 	.short	(.L_19 - .L_18)


	//   ....[0]....
.L_18:
        /*0070*/ 	.word	0x00002c30


	//----- nvinfo : EIATTR_CRS_STACK_SIZE
	.align		4
.L_19:
        /*0074*/ 	.byte	0x04, 0x1e
        /*0076*/ 	.short	(.L_21 - .L_20)
.L_20:
        /*0078*/ 	.word	0x00000000


	//----- nvinfo : EIATTR_CBANK_PARAM_SIZE
	.align		4
.L_21:
        /*007c*/ 	.byte	0x03, 0x19
        /*007e*/ 	.short	0x0028


	//----- nvinfo : EIATTR_PARAM_CBANK
	.align		4
        /*0080*/ 	.byte	0x04, 0x0a
        /*0082*/ 	.short	(.L_23 - .L_22)
	.align		4
.L_22:
        /*0084*/ 	.word	index@(.nv.constant0.my_kernel_kernel0)
        /*0088*/ 	.short	0x0380
        /*008a*/ 	.short	0x0028


	//----- nvinfo : EIATTR_SW_WAR
	.align		4
.L_23:
        /*008c*/ 	.byte	0x04, 0x36
        /*008e*/ 	.short	(.L_25 - .L_24)
.L_24:
        /*0090*/ 	.word	0x00000008
.L_25:


//--------------------- .nv.callgraph             --------------------------
	.section	.nv.callgraph,"",@"SHT_CUDA_CALLGRAPH"
	.align	4
	.sectionentsize	8
	.align		4
        /*0000*/ 	.word	0x00000000
	.align		4
        /*0004*/ 	.word	0xffffffff
	.align		4
        /*0008*/ 	.word	0x00000000
	.align		4
        /*000c*/ 	.word	0xfffffffe
	.align		4
        /*0010*/ 	.word	0x00000000
	.align		4
        /*0014*/ 	.word	0xfffffffd
	.align		4
        /*0018*/ 	.word	0x00000000
	.align		4
        /*001c*/ 	.word	0xfffffffc


//--------------------- .text.my_kernel_kernel0   --------------------------
	.section	.text.my_kernel_kernel0,"ax",@progbits
	.align	128
        .global         my_kernel_kernel0
        .type           my_kernel_kernel0,@function
        .size           my_kernel_kernel0,(.L_x_7 - my_kernel_kernel0)
        .other          my_kernel_kernel0,@"STO_CUDA_ENTRY STV_DEFAULT"
my_kernel_kernel0:
.text.my_kernel_kernel0:
[----:B------:R-:W0:Y:S01]  /*0000*/  LDC R1, c[0x0][0x37c] ;  /* 0x0000df00ff017b82 */ /* 0x000e220000000800 */
[----:B------:R-:W1:Y:S01]  /*0010*/  S2R R3, SR_CTAID.X ;  /* 0x0000000000037919 */ /* 0x000e620000002500 */
[----:B0-----:R-:W-:Y:S01]  /*0020*/  IADD3 R1, PT, PT, R1, -0x960, RZ ;  /* 0xfffff6a001017810 */ /* 0x001fe20007ffe0ff */
[----:B------:R-:W-:Y:S01]  /*0030*/  HFMA2 R24, -RZ, RZ, 0, 0 ;  /* 0x00000000ff187431 */ /* 0x000fe200000001ff */
[----:B------:R-:W0:Y:S01]  /*0040*/  LDCU.64 UR8, c[0x0][0x358] ;  /* 0x00006b00ff0877ac */ /* 0x000e220008000a00 */
[----:B------:R-:W2:Y:S02]  /*0050*/  S2R R0, SR_TID.X ;  /* 0x0000000000007919 */ /* 0x000ea40000002100 */
[----:B------:R3:W-:Y:S04]  /*0060*/  STL.128 [R1], RZ ;  /* 0x000000ff01007387 */ /* 0x0007e80000100c00 */
[----:B------:R3:W-:Y:S04]  /*0070*/  STL.128 [R1+0x4b0], RZ ;  /* 0x0004b0ff01007387 */ /* 0x0007e80000100c00 */
[----:B------:R3:W-:Y:S04]  /*0080*/  STL.128 [R1+0x50], RZ ;  /* 0x000050ff01007387 */ /* 0x0007e80000100c00 */
[----:B------:R3:W-:Y:S04]  /*0090*/  STL.128 [R1+0x500], RZ ;  /* 0x000500ff01007387 */ /* 0x0007e80000100c00 */
[----:B------:R3:W-:Y:S04]  /*00a0*/  STL.128 [R1+0xa0], RZ ;  /* 0x0000a0ff01007387 */ /* 0x0007e80000100c00 */
[----:B------:R3:W-:Y:S01]  /*00b0*/  STL.128 [R1+0x550], RZ ;  /* 0x000550ff01007387 */ /* 0x0007e20000100c00 */
[----:B-1----:R-:W-:-:S03]  /*00c0*/  SHF.R.U32.HI R3, RZ, 0x1, R3 ;  /* 0x00000001ff037819 */ /* 0x002fc60000011603 */
[----:B------:R3:W-:Y:S01]  /*00d0*/  STL.128 [R1+0x30], RZ ;  /* 0x000030ff01007387 */ /* 0x0007e20000100c00 */
[----:B--2---:R-:W-:-:S03]  /*00e0*/  LOP3.LUT R4, R0, 0x1, RZ, 0xc0, !PT ;  /* 0x0000000100047812 */ /* 0x004fc600078ec0ff */
[----:B------:R3:W-:Y:S01]  /*00f0*/  STL.128 [R1+0x4e0], RZ ;  /* 0x0004e0ff01007387 */ /* 0x0007e20000100c00 */
[C---:B------:R-:W-:Y:S02]  /*0100*/  IADD3 R5, PT, PT, R0.reuse, 0x300, RZ ;  /* 0x0000030000057810 */ /* 0x040fe40007ffe0ff */
[C---:B------:R-:W-:Y:S01]  /*0110*/  IADD3 R7, PT, PT, R0.reuse, 0x900, RZ ;  /* 0x0000090000077810 */ /* 0x040fe20007ffe0ff */
[----:B------:R-:W-:Y:S01]  /*0120*/  IMAD R6, R3, 0xf00, R4 ;  /* 0x00000f0003067824 */ /* 0x000fe200078e0204 */
[C---:B------:R-:W-:Y:S01]  /*0130*/  LOP3.LUT R3, R0.reuse, 0xffff, RZ, 0xc0, !PT ;  /* 0x0000ffff00037812 */ /* 0x040fe200078ec0ff */
[----:B------:R3:W-:Y:S01]  /*0140*/  STL.128 [R1+0x80], RZ ;  /* 0x000080ff01007387 */ /* 0x0007e20000100c00 */
[C---:B------:R-:W-:Y:S02]  /*0150*/  IADD3 R4, PT, PT, R0.reuse, 0x600, RZ ;  /* 0x0000060000047810 */ /* 0x040fe40007ffe0ff */
[----:B------:R-:W-:Y:S01]  /*0160*/  LOP3.LUT R9, R5, 0xffff, RZ, 0xc0, !PT ;  /* 0x0000ffff05097812 */ /* 0x000fe200078ec0ff */
[C---:B------:R-:W-:Y:S01]  /*0170*/  IMAD R5, R3.reuse, 0x889, RZ ;  /* 0x0000088903057824 */ /* 0x040fe200078e02ff */
[----:B------:R-:W-:Y:S01]  /*0180*/  LOP3.LUT R8, R0, 0xc00, RZ, 0xfc, !PT ;  /* 0x00000c0000087812 */ /* 0x000fe200078efcff */
[----:B------:R-:W-:Y:S01]  /*0190*/  IMAD R26, R3, 0x2ab, RZ ;  /* 0x000002ab031a7824 */ /* 0x000fe200078e02ff */
[----:B------:R-:W-:Y:S01]  /*01a0*/  LOP3.LUT R4, R4, 0xffff, RZ, 0xc0, !PT ;  /* 0x0000ffff04047812 */ /* 0x000fe200078ec0ff */
[----:B------:R3:W-:Y:S01]  /*01b0*/  STL.128 [R1+0x530], RZ ;  /* 0x000530ff01007387 */ /* 0x0007e20000100c00 */
[----:B------:R-:W-:-:S02]  /*01c0*/  SHF.R.U32.HI R5, RZ, 0x10, R5 ;  /* 0x00000010ff057819 */ /* 0x000fc40000011605 */
[----:B------:R-:W-:Y:S01]  /*01d0*/  LOP3.LUT R10, R7, 0xffff, RZ, 0xc0, !PT ;  /* 0x0000ffff070a7812 */ /* 0x000fe200078ec0ff */
[----:B------:R-:W-:Y:S01]  /*01e0*/  IMAD R7, R9, 0x889, RZ ;  /* 0x0000088909077824 */ /* 0x000fe200078e02ff */
[----:B------:R-:W-:Y:S01]  /*01f0*/  LOP3.LUT R8, R8, 0xffff, RZ, 0xc0, !PT ;  /* 0x0000ffff08087812 */ /* 0x000fe200078ec0ff */
[----:B------:R-:W-:Y:S01]  /*0200*/  IMAD R29, R4, 0x889, RZ ;  /* 0x00000889041d7824 */ /* 0x000fe200078e02ff */
[C---:B------:R-:W-:Y:S01]  /*0210*/  LEA R4, R5.reuse, R0, 0x1 ;  /* 0x0000000005047211 */ /* 0x040fe200078e08ff */
[----:B------:R-:W-:Y:S01]  /*0220*/  IMAD R9, R10, 0x889, RZ ;  /* 0x000008890a097824 */ /* 0x000fe200078e02ff */
[----:B------:R-:W-:Y:S01]  /*0230*/  SHF.R.U32.HI R7, RZ, 0x10, R7 ;  /* 0x00000010ff077819 */ /* 0x000fe20000011607 */
[----:B------:R-:W-:Y:S01]  /*0240*/  IMAD R8, R8, 0x889, RZ ;  /* 0x0000088908087824 */ /* 0x000fe200078e02ff */
[----:B------:R-:W-:Y:S01]  /*0250*/  SHF.L.U32 R4, R4, 0x7, RZ ;  /* 0x0000000704047819 */ /* 0x000fe200000006ff */
[----:B------:R-:W-:Y:S01]  /*0260*/  IMAD R31, R5, 0x1e00, R6 ;  /* 0x00001e00051f7824 */ /* 0x000fe200078e0206 */
[----:B------:R-:W-:Y:S01]  /*0270*/  SHF.R.U32.HI R2, RZ, 0x1, R0 ;  /* 0x00000001ff027819 */ /* 0x000fe20000011600 */
[----:B------:R-:W-:Y:S01]  /*0280*/  IMAD R5, R7, 0x1e00, R6 ;  /* 0x00001e0007057824 */ /* 0x000fe200078e0206 */
[----:B------:R-:W-:Y:S01]  /*0290*/  SHF.R.U32.HI R29, RZ, 0x10, R29 ;  /* 0x00000010ff1d7819 */ /* 0x000fe2000001161d */
[----:B------:R3:W-:Y:S01]  /*02a0*/  STL.128 [R1+0xd0], RZ ;  /* 0x0000d0ff01007387 */ /* 0x0007e20000100c00 */
[----:B------:R-:W-:-:S02]  /*02b0*/  SHF.R.U32.HI R9, RZ, 0x10, R9 ;  /* 0x00000010ff097819 */ /* 0x000fc40000011609 */
[----:B------:R-:W-:Y:S01]  /*02c0*/  SHF.R.U32.HI R27, RZ, 0x10, R8 ;  /* 0x00000010ff1b7819 */ /* 0x000fe20000011608 */
[--C-:B------:R-:W-:Y:S01]  /*02d0*/  IMAD R29, R29, 0x1e00, R6.reuse ;  /* 0x00001e001d1d7824 */ /* 0x100fe200078e0206 */
[----:B------:R-:W-:Y:S01]  /*02e0*/  LOP3.LUT R4, R4, 0xf00, RZ, 0xc0, !PT ;  /* 0x00000f0004047812 */ /* 0x000fe200078ec0ff */
[--C-:B------:R-:W-:Y:S01]  /*02f0*/  IMAD R28, R9, 0x1e00, R6.reuse ;  /* 0x00001e00091c7824 */ /* 0x100fe200078e0206 */
[----:B------:R-:W-:Y:S01]  /*0300*/  IADD3 R7, PT, PT, R2, 0x9, RZ ;  /* 0x0000000902077810 */ /* 0x000fe20007ffe0ff */
[----:B------:R-:W-:Y:S01]  /*0310*/  IMAD R27, R27, 0x1e00, R6 ;  /* 0x00001e001b1b7824 */ /* 0x000fe200078e0206 */
[----:B------:R-:W-:Y:S01]  /*0320*/  IADD3 R31, PT, PT, R4, R31, RZ ;  /* 0x0000001f041f7210 */ /* 0x000fe20007ffe0ff */
[----:B------:R3:W-:Y:S01]  /*0330*/  STL.128 [R1+0x580], RZ ;  /* 0x000580ff01007387 */ /* 0x0007e20000100c00 */
[C---:B------:R-:W-:Y:S02]  /*0340*/  IADD3 R4, PT, PT, R2.reuse, 0x3, RZ ;  /* 0x0000000302047810 */ /* 0x040fe40007ffe0ff */
[----:B------:R-:W-:Y:S01]  /*0350*/  IADD3 R3, PT, PT, R2, 0xc, RZ ;  /* 0x0000000c02037810 */ /* 0x000fe20007ffe0ff */
[----:B------:R3:W-:Y:S01]  /*0360*/  STL.128 [R1+0x10], RZ ;  /* 0x000010ff01007387 */ /* 0x0007e20000100c00 */
[----:B------:R-:W-:-:S02]  /*0370*/  LOP3.LUT R6, R7, 0xffff, RZ, 0xc0, !PT ;  /* 0x0000ffff07067812 */ /* 0x000fc400078ec0ff */
[----:B------:R-:W-:Y:S01]  /*0380*/  IADD3 R2, PT, PT, R2, 0x6, RZ ;  /* 0x0000000602027810 */ /* 0x000fe20007ffe0ff */
[----:B------:R3:W-:Y:S01]  /*0390*/  STL.128 [R1+0x4c0], RZ ;  /* 0x0004c0ff01007387 */ /* 0x0007e20000100c00 */
[----:B------:R-:W-:Y:S01]  /*03a0*/  LOP3.LUT R8, R4, 0xffff, RZ, 0xc0, !PT ;  /* 0x0000ffff04087812 */ /* 0x000fe200078ec0ff */
[----:B------:R-:W-:Y:S01]  /*03b0*/  IMAD R6, R6, 0x1112, RZ ;  /* 0x0000111206067824 */ /* 0x000fe200078e02ff */
[----:B------:R-:W-:Y:S01]  /*03c0*/  LOP3.LUT R9, R3, 0xffff, RZ, 0xc0, !PT ;  /* 0x0000ffff03097812 */ /* 0x000fe200078ec0ff */
[----:B------:R3:W-:Y:S01]  /*03d0*/  STL.128 [R1+0x60], RZ ;  /* 0x000060ff01007387 */ /* 0x0007e20000100c00 */
[----:B------:R-:W-:Y:S01]  /*03e0*/  LOP3.LUT R10, R2, 0xffff, RZ, 0xc0, !PT ;  /* 0x0000ffff020a7812 */ /* 0x000fe200078ec0ff */
[----:B------:R-:W-:Y:S01]  /*03f0*/  IMAD R8, R8, 0x1112, RZ ;  /* 0x0000111208087824 */ /* 0x000fe200078e02ff */
[----:B------:R-:W-:Y:S01]  /*0400*/  SHF.R.U32.HI R26, RZ, 0x12, R26 ;  /* 0x00000012ff1a7819 */ /* 0x000fe2000001161a */
[----:B------:R-:W-:Y:S01]  /*0410*/  IMAD R9, R9, 0x1112, RZ ;  /* 0x0000111209097824 */ /* 0x000fe200078e02ff */
[----:B------:R-:W-:Y:S01]  /*0420*/  SHF.R.U32.HI R6, RZ, 0x10, R6 ;  /* 0x00000010ff067819 */ /* 0x000fe20000011606 */
[----:B------:R-:W-:Y:S01]  /*0430*/  IMAD R10, R10, 0x1112, RZ ;  /* 0x000011120a0a7824 */ /* 0x000fe200078e02ff */
[----:B------:R-:W-:Y:S01]  /*0440*/  PRMT R11, R26, 0x9910, RZ ;  /* 0x000099101a0b7816 */ /* 0x000fe200000000ff */
[----:B------:R3:W-:Y:S01]  /*0450*/  STL.128 [R1+0x510], RZ ;  /* 0x000510ff01007387 */ /* 0x0007e20000100c00 */
[----:B------:R-:W-:-:S02]  /*0460*/  SHF.R.U32.HI R8, RZ, 0x10, R8 ;  /* 0x00000010ff087819 */ /* 0x000fc40000011608 */
[----:B------:R-:W-:Y:S01]  /*0470*/  SHF.R.U32.HI R9, RZ, 0x10, R9 ;  /* 0x00000010ff097819 */ /* 0x000fe20000011609 */
[----:B------:R3:W-:Y:S01]  /*0480*/  STL.128 [R1+0xb0], RZ ;  /* 0x0000b0ff01007387 */ /* 0x0007e20000100c00 */
[----:B------:R-:W-:Y:S01]  /*0490*/  PRMT R12, R6, 0x9910, RZ ;  /* 0x00009910060c7816 */ /* 0x000fe200000000ff */
[----:B------:R-:W-:Y:S01]  /*04a0*/  IMAD R6, R11, 0x180, RZ ;  /* 0x000001800b067824 */ /* 0x000fe200078e02ff */
[----:B------:R-:W-:Y:S01]  /*04b0*/  SHF.R.U32.HI R10, RZ, 0x10, R10 ;  /* 0x00000010ff0a7819 */ /* 0x000fe2000001160a */
[----:B------:R3:W-:Y:S01]  /*04c0*/  STL.128 [R1+0x560], RZ ;  /* 0x000560ff01007387 */ /* 0x0007e20000100c00 */
[----:B------:R-:W-:Y:S02]  /*04d0*/  PRMT R13, R8, 0x9910, RZ ;  /* 0x00009910080d7816 */ /* 0x000fe400000000ff */
[----:B------:R-:W-:Y:S01]  /*04e0*/  PRMT R11, R9, 0x9910, RZ ;  /* 0x00009910090b7816 */ /* 0x000fe200000000ff */
[----:B------:R3:W-:Y:S01]  /*04f0*/  STL.128 [R1+0x20], RZ ;  /* 0x000020ff01007387 */ /* 0x0007e20000100c00 */
[----:B------:R-:W-:-:S02]  /*0500*/  PRMT R14, R10, 0x9910, RZ ;  /* 0x000099100a0e7816 */ /* 0x000fc400000000ff */
[----:B------:R-:W-:Y:S01]  /*0510*/  IADD3 R6, PT, PT, RZ, -R6, RZ ;  /* 0x80000006ff067210 */ /* 0x000fe20007ffe0ff */
[----:B------:R3:W-:Y:S01]  /*0520*/  STL.128 [R1+0x4d0], RZ ;  /* 0x0004d0ff01007387 */ /* 0x0007e20000100c00 */
[----:B------:R-:W-:Y:S02]  /*0530*/  MOV R8, R12 ;  /* 0x0000000c00087202 */ /* 0x000fe40000000f00 */
[----:B------:R-:W-:Y:S01]  /*0540*/  MOV R9, R13 ;  /* 0x0000000d00097202 */ /* 0x000fe20000000f00 */
[----:B------:R3:W-:Y:S01]  /*0550*/  STL.128 [R1+0x40], RZ ;  /* 0x000040ff01007387 */ /* 0x0007e20000100c00 */
[----:B------:R-:W-:Y:S02]  /*0560*/  MOV R10, R11 ;  /* 0x0000000b000a7202 */ /* 0x000fe40000000f00 */
[----:B------:R-:W-:Y:S01]  /*0570*/  MOV R11, R14 ;  /* 0x0000000e000b7202 */ /* 0x000fe20000000f00 */
[----:B------:R3:W-:Y:S01]  /*0580*/  STL.128 [R1+0x4f0], RZ ;  /* 0x0004f0ff01007387 */ /* 0x0007e20000100c00 */
[----:B------:R-:W-:-:S02]  /*0590*/  PRMT R13, R6, 0x7710, RZ ;  /* 0x00007710060d7816 */ /* 0x000fc400000000ff */
[----:B------:R-:W-:Y:S01]  /*05a0*/  LEA R8, R8, -R8, 0x4 ;  /* 0x8000000808087211 */ /* 0x000fe200078e20ff */
[----:B------:R3:W-:Y:S01]  /*05b0*/  STL.128 [R1+0x70], RZ ;  /* 0x000070ff01007387 */ /* 0x0007e20000100c00 */
[----:B------:R-:W-:Y:S02]  /*05c0*/  LEA R9, R9, -R9, 0x4 ;  /* 0x8000000909097211 */ /* 0x000fe400078e20ff */
[----:B------:R-:W-:Y:S01]  /*05d0*/  LEA R10, R10, -R10, 0x4 ;  /* 0x8000000a0a0a7211 */ /* 0x000fe200078e20ff */
[----:B------:R3:W-:Y:S01]  /*05e0*/  STL.128 [R1+0x520], RZ ;  /* 0x000520ff01007387 */ /* 0x0007e20000100c00 */
[----:B------:R-:W-:Y:S02]  /*05f0*/  LEA R11, R11, -R11, 0x4 ;  /* 0x8000000b0b0b7211 */ /* 0x000fe400078e20ff */
[----:B------:R-:W-:Y:S01]  /*0600*/  IADD3 R6, PT, PT, R13, R0, RZ ;  /* 0x000000000d067210 */ /* 0x000fe20007ffe0ff */
[----:B------:R3:W-:Y:S01]  /*0610*/  STL.128 [R1+0x90], RZ ;  /* 0x000090ff01007387 */ /* 0x0007e20000100c00 */
[----:B------:R-:W-:-:S02]  /*0620*/  IADD3 R0, PT, PT, RZ, -R8, RZ ;  /* 0x80000008ff007210 */ /* 0x000fc40007ffe0ff */
[----:B------:R-:W-:Y:S01]  /*0630*/  IADD3 R9, PT, PT, RZ, -R9, RZ ;  /* 0x80000009ff097210 */ /* 0x000fe20007ffe0ff */
[----:B------:R3:W-:Y:S01]  /*0640*/  STL.128 [R1+0x540], RZ ;  /* 0x000540ff01007387 */ /* 0x0007e20000100c00 */
[----:B------:R-:W-:Y:S02]  /*0650*/  IADD3 R8, PT, PT, RZ, -R10, RZ ;  /* 0x8000000aff087210 */ /* 0x000fe40007ffe0ff */
[----:B------:R-:W-:Y:S01]  /*0660*/  IADD3 R11, PT, PT, RZ, -R11, RZ ;  /* 0x8000000bff0b7210 */ /* 0x000fe20007ffe0ff */
[----:B------:R3:W-:Y:S01]  /*0670*/  STL.128 [R1+0xc0], RZ ;  /* 0x0000c0ff01007387 */ /* 0x0007e20000100c00 */
[----:B------:R-:W-:Y:S02]  /*0680*/  PRMT R0, R0, 0x7710, RZ ;  /* 0x0000771000007816 */ /* 0x000fe400000000ff */
[----:B------:R-:W-:Y:S01]  /*0690*/  PRMT R9, R9, 0x7710, RZ ;  /* 0x0000771009097816 */ /* 0x000fe200000000ff */
[----:B------:R3:W-:Y:S01]  /*06a0*/  STL.128 [R1+0x570], RZ ;  /* 0x000570ff01007387 */ /* 0x0007e20000100c00 */
[----:B------:R-:W-:-:S02]  /*06b0*/  PRMT R8, R8, 0x7710, RZ ;  /* 0x0000771008087816 */ /* 0x000fc400000000ff */
[----:B------:R-:W-:Y:S01]  /*06c0*/  PRMT R11, R11, 0x7710, RZ ;  /* 0x000077100b0b7816 */ /* 0x000fe200000000ff */
[----:B------:R3:W-:Y:S01]  /*06d0*/  STL.128 [R1+0xe0], RZ ;  /* 0x0000e0ff01007387 */ /* 0x0007e20000100c00 */
[----:B------:R-:W-:Y:S02]  /*06e0*/  IADD3 R0, PT, PT, R7, R0, RZ ;  /* 0x0000000007007210 */ /* 0x000fe40007ffe0ff */
[----:B------:R-:W-:Y:S01]  /*06f0*/  IADD3 R4, PT, PT, R4, R9, RZ ;  /* 0x0000000904047210 */ /* 0x000fe20007ffe0ff */
[----:B------:R3:W-:Y:S01]  /*0700*/  STL.128 [R1+0x590], RZ ;  /* 0x000590ff01007387 */ /* 0x0007e20000100c00 */
[----:B------:R-:W-:Y:S02]  /*0710*/  IADD3 R3, PT, PT, R3, R8, RZ ;  /* 0x0000000803037210 */ /* 0x000fe40007ffe0ff */
[----:B------:R-:W-:Y:S01]  /*0720*/  IADD3 R7, PT, PT, R2, R11, RZ ;  /* 0x0000000b02077210 */ /* 0x000fe20007ffe0ff */
[----:B------:R3:W-:Y:S01]  /*0730*/  STL.128 [R1+0xf0], RZ ;  /* 0x0000f0ff01007387 */ /* 0x0007e20000100c00 */
[----:B------:R-:W-:-:S02]  /*0740*/  SHF.L.U32 R0, R0, 0x8, RZ ;  /* 0x0000000800007819 */ /* 0x000fc400000006ff */
[----:B------:R-:W-:Y:S01]  /*0750*/  SHF.L.U32 R2, R4, 0x8, RZ ;  /* 0x0000000804027819 */ /* 0x000fe200000006ff */
[----:B------:R3:W-:Y:S01]  /*0760*/  STL.128 [R1+0x5a0], RZ ;  /* 0x0005a0ff01007387 */ /* 0x0007e20000100c00 */
[----:B------:R-:W-:Y:S02]  /*0770*/  SHF.L.U32 R3, R3, 0x8, RZ ;  /* 0x0000000803037819 */ /* 0x000fe400000006ff */
[----:B------:R-:W-:Y:S01]  /*0780*/  SHF.L.U32 R4, R7, 0x8, RZ ;  /* 0x0000000807047819 */ /* 0x000fe200000006ff */
[----:B------:R3:W-:Y:S01]  /*0790*/  STL.128 [R1+0x140], RZ ;  /* 0x000140ff01007387 */ /* 0x0007e20000100c00 */
[----:B------:R-:W-:Y:S02]  /*07a0*/  LOP3.LUT R0, R0, 0xffff, RZ, 0xc0, !PT ;  /* 0x0000ffff00007812 */ /* 0x000fe400078ec0ff */
[----:B------:R-:W-:Y:S01]  /*07b0*/  LOP3.LUT R3, R3, 0xffff, RZ, 0xc0, !PT ;  /* 0x0000ffff03037812 */ /* 0x000fe200078ec0ff */
[----:B------:R3:W-:Y:S01]  /*07c0*/  STL.128 [R1+0x5f0], RZ ;  /* 0x0005f0ff01007387 */ /* 0x0007e20000100c00 */
[----:B------:R-:W-:-:S02]  /*07d0*/  LOP3.LUT R2, R2, 0xffff, RZ, 0xc0, !PT ;  /* 0x0000ffff02027812 */ /* 0x000fc400078ec0ff */
[----:B------:R-:W-:Y:S01]  /*07e0*/  LOP3.LUT R4, R4, 0xffff, RZ, 0xc0, !PT ;  /* 0x0000ffff04047812 */ /* 0x000fe200078ec0ff */
[----:B------:R3:W-:Y:S01]  /*07f0*/  STL.128 [R1+0x190], RZ ;  /* 0x000190ff01007387 */ /* 0x0007e20000100c00 */
[----:B------:R-:W-:Y:S02]  /*0800*/  LOP3.LUT R6, R6, 0xffff, RZ, 0xc0, !PT ;  /* 0x0000ffff06067812 */ /* 0x000fe400078ec0ff */
[----:B------:R-:W-:Y:S01]  /*0810*/  IADD3 R30, PT, PT, R0, R5, RZ ;  /* 0x00000005001e7210 */ /* 0x000fe20007ffe0ff */
[----:B------:R3:W-:Y:S01]  /*0820*/  STL.128 [R1+0x640], RZ ;  /* 0x000640ff01007387 */ /* 0x0007e20000100c00 */
[----:B------:R-:W-:Y:S02]  /*0830*/  IADD3 R28, PT, PT, R3, R28, RZ ;  /* 0x0000001c031c7210 */ /* 0x000fe40007ffe0ff */
[----:B------:R-:W-:Y:S01]  /*0840*/  IADD3 R29, PT, PT, R2, R29, RZ ;  /* 0x0000001d021d7210 */ /* 0x000fe20007ffe0ff */
[----:B------:R3:W-:Y:S01]  /*0850*/  STL.128 [R1+0x120], RZ ;  /* 0x000120ff01007387 */ /* 0x0007e20000100c00 */
[----:B------:R-:W-:-:S02]  /*0860*/  IADD3 R27, PT, PT, R4, R27, RZ ;  /* 0x0000001b041b7210 */ /* 0x000fc40007ffe0ff */
[C---:B------:R-:W-:Y:S01]  /*0870*/  IADD3 R0, PT, PT, R1.reuse, 0x590, RZ ;  /* 0x0000059001007810 */ /* 0x040fe20007ffe0ff */
[----:B------:R3:W-:Y:S01]  /*0880*/  STL.128 [R1+0x5d0], RZ ;  /* 0x0005d0ff01007387 */ /* 0x0007e20000100c00 */
[----:B------:R-:W-:Y:S02]  /*0890*/  IADD3 R3, PT, PT, R1, 0x4d0, RZ ;  /* 0x000004d001037810 */ /* 0x000fe40007ffe0ff */
[----:B------:R-:W-:Y:S01]  /*08a0*/  SHF.R.U32.HI R25, RZ, 0x7, R6 ;  /* 0x00000007ff197819 */ /* 0x000fe20000011606 */
[----:B------:R3:W-:Y:S04]  /*08b0*/  STL.128 [R1+0x170], RZ ;  /* 0x000170ff01007387 */ /* 0x0007e80000100c00 */
        /* <DEDUP_REMOVED lines=110> */
[----:B0-----:R3:W-:Y:S02]  /*0fa0*/  STL.128 [R1+0x950], RZ ;  /* 0x000950ff01007387 */ /* 0x0017e40000100c00 */
.L_x_4:
[----:B------:R-:W0:Y:S01]  /*0fb0*/  LDC.64 R4, c[0x0][0x380] ;  /* 0x0000e000ff047b82 */ /* 0x000e220000000a00 */
[C---:B------:R-:W-:Y:S02]  /*0fc0*/  LEA R13, R24.reuse, R31, 0x1 ;  /* 0x0000001f180d7211 */ /* 0x040fe400078e08ff */
[C---:B------:R-:W-:Y:S02]  /*0fd0*/  LEA R7, R24.reuse, R30, 0x1 ;  /* 0x0000001e18077211 */ /* 0x040fe400078e08ff */
[C---:B------:R-:W-:Y:S02]  /*0fe0*/  LEA R9, R24.reuse, R29, 0x1 ;  /* 0x0000001d18097211 */ /* 0x040fe400078e08ff */
[----:B------:R-:W-:Y:S01]  /*0ff0*/  LEA R11, R24, R28, 0x1 ;  /* 0x0000001c180b7211 */ /* 0x000fe200078e08ff */
[----:B0-----:R-:W-:-:S04]  /*1000*/  IMAD.WIDE.U32 R12, R13, 0x4, R4 ;  /* 0x000000040d0c7825 */ /* 0x001fc800078e0004 */
[--C-:B------:R-:W-:Y:S02]  /*1010*/  IMAD.WIDE.U32 R6, R7, 0x4, R4.reuse ;  /* 0x0000000407067825 */ /* 0x100fe400078e0004 */
[----:B------:R-:W2:Y:S02]  /*1020*/  LDG.E.CONSTANT R13, desc[UR8][R12.64] ;  /* 0x000000080c0d7981 */ /* 0x000ea4000c1e9900 */
[--C-:B------:R-:W-:Y:S02]  /*1030*/  IMAD.WIDE.U32 R8, R9, 0x4, R4.reuse ;  /* 0x0000000409087825 */ /* 0x100fe400078e0004 */
[----:B------:R-:W4:Y:S02]  /*1040*/  LDG.E.CONSTANT R7, desc[UR8][R6.64] ;  /* 0x0000000806077981 */ /* 0x000f24000c1e9900 */
[----:B------:R-:W-:Y:S02]  /*1050*/  IMAD.WIDE.U32 R10, R11, 0x4, R4 ;  /* 0x000000040b0a7825 */ /* 0x000fe400078e0004 */
[----:B------:R-:W5:Y:S04]  /*1060*/  LDG.E.CONSTANT R9, desc[UR8][R8.64] ;  /* 0x0000000808097981 */ /* 0x000f68000c1e9900 */
[----:B------:R-:W3:Y:S01]  /*1070*/  LDG.E.CONSTANT R11, desc[UR8][R10.64] ;  /* 0x000000080a0b7981 */ /* 0x000ee2000c1e9900 */
[----:B------:R-:W0:Y:S01]  /*1080*/  S2R R15, SR_CgaCtaId ;  /* 0x00000000000f7919 */ /* 0x000e220000008800 */
[----:B------:R-:W1:Y:S01]  /*1090*/  S2R R14, SR_TID.X ;  /* 0x00000000000e7919 */ /* 0x000e620000002100 */
[----:B------:R-:W-:Y:S01]  /*10a0*/  MOV R2, 0x400 ;  /* 0x0000040000027802 */ /* 0x000fe20000000f00 */
[----:B------:R-:W-:Y:S03]  /*10b0*/  BSSY.RECONVERGENT B0, `(.L_x_0) ;  /* 0x000001d000007945 */ /* 0x000fe60003800200 */
[----:B0-----:R-:W-:-:S04]  /*10c0*/  LEA R17, R15, R2, 0x18 ;  /* 0x000000020f117211 */ /* 0x001fc800078ec0ff */
[C---:B-1----:R-:W-:Y:S01]  /*10d0*/  LEA R16, R14.reuse, R17, 0x2 ;  /* 0x000000110e107211 */ /* 0x042fe200078e10ff */
[----:B------:R-:W-:Y:S01]  /*10e0*/  BAR.SYNC.DEFER_BLOCKING 0x0 ;  /* 0x0000000000007b1d */ /* 0x000fe20000010000 */
[----:B------:R-:W-:-:S05]  /*10f0*/  ISETP.GT.U32.AND P0, PT, R14, 0x20f, PT ;  /* 0x0000020f0e00780c */ /* 0x000fca0003f04070 */
[----:B--2---:R0:W-:Y:S04]  /*1100*/  STS [R16], R13 ;  /* 0x0000000d10007388 */ /* 0x0041e80000000800 */
[----:B----4-:R0:W-:Y:S04]  /*1110*/  STS [R16+0xc00], R7 ;  /* 0x000c000710007388 */ /* 0x0101e80000000800 */
[----:B-----5:R0:W-:Y:S04]  /*1120*/  STS [R16+0x1800], R9 ;  /* 0x0018000910007388 */ /* 0x0201e80000000800 */
[----:B---3--:R0:W-:Y:S01]  /*1130*/  STS [R16+0x2400], R11 ;  /* 0x0024000b10007388 */ /* 0x0081e20000000800 */
[----:B------:R-:W-:Y:S05]  /*1140*/  @P0 BRA `(.L_x_1) ;  /* 0x00000000004c0947 */ /* 0x000fea0003800000 */
[----:B------:R-:W-:-:S13]  /*1150*/  ISETP.GT.U32.AND P0, PT, R14, 0x1ff, PT ;  /* 0x000001ff0e00780c */ /* 0x000fda0003f04070 */
[----:B------:R-:W1:Y:S01]  /*1160*/  @!P0 S2R R10, SR_CTAID.X ;  /* 0x00000000000a8919 */ /* 0x000e620000002500 */
[----:B0-----:R-:W0:Y:S01]  /*1170*/  @!P0 LDC.64 R6, c[0x0][0x388] ;  /* 0x0000e200ff068b82 */ /* 0x001e220000000a00 */
[----:B------:R-:W-:-:S04]  /*1180*/  @!P0 SHF.L.U32 R8, R14, 0x1, RZ ;  /* 0x000000010e088819 */ /* 0x000fc800000006ff */
[----:B------:R-:W-:-:S04]  /*1190*/  @!P0 LOP3.LUT R9, R8, 0x200, RZ, 0xc0, !PT ;  /* 0x0000020008098812 */ /* 0x000fc800078ec0ff */
[----:B------:R-:W-:Y:S02]  /*11a0*/  @!P0 LOP3.LUT R9, R9, 0xff, R14, 0xf8, !PT ;  /* 0x000000ff09098812 */ /* 0x000fe400078ef80e */
[----:B-1----:R-:W-:-:S04]  /*11b0*/  @!P0 SHF.L.U32 R8, R10, 0x8, RZ ;  /* 0x000000080a088819 */ /* 0x002fc800000006ff */
[----:B------:R-:W-:Y:S02]  /*11c0*/  @!P0 LOP3.LUT R11, R9, 0x100, R8, 0xf8, !PT ;  /* 0x00000100090b8812 */ /* 0x000fe400078ef808 */
[C---:B------:R-:W-:Y:S02]  /*11d0*/  LEA R9, R24.reuse, R27, 0x1 ;  /* 0x0000001b18097211 */ /* 0x040fe400078e08ff */
[----:B------:R-:W-:-:S03]  /*11e0*/  @!P0 LEA R11, R24, R11, 0xa ;  /* 0x0000000b180b8211 */ /* 0x000fc600078e50ff */
[----:B------:R-:W-:-:S04]  /*11f0*/  IMAD.WIDE.U32 R4, R9, 0x4, R4 ;  /* 0x0000000409047825 */ /* 0x000fc800078e0004 */
[----:B0-----:R-:W-:Y:S02]  /*1200*/  @!P0 IMAD.WIDE.U32 R6, R11, 0x4, R6 ;  /* 0x000000040b068825 */ /* 0x001fe400078e0006 */
[----:B------:R-:W2:Y:S04]  /*1210*/  LDG.E.CONSTANT R5, desc[UR8][R4.64] ;  /* 0x0000000804057981 */ /* 0x000ea8000c1e9900 */
[----:B------:R-:W3:Y:S01]  /*1220*/  @!P0 LDG.E.CONSTANT R6, desc[UR8][R6.64] ;  /* 0x0000000806068981 */ /* 0x000ee2000c1e9900 */
[----:B------:R-:W-:-:S04]  /*1230*/  @!P0 IADD3 R2, PT, PT, R2, 0x3840, RZ ;  /* 0x0000384002028810 */ /* 0x000fc80007ffe0ff */
[----:B------:R-:W-:-:S04]  /*1240*/  @!P0 LEA R15, R15, R2, 0x18 ;  /* 0x000000020f0f8211 */ /* 0x000fc800078ec0ff */
[----:B------:R-:W-:Y:S01]  /*1250*/  @!P0 LEA R15, R14, R15, 0x2 ;  /* 0x0000000f0e0f8211 */ /* 0x000fe200078e10ff */
[----:B--2---:R1:W-:Y:S04]  /*1260*/  STS [R16+0x3000], R5 ;  /* 0x0030000510007388 */ /* 0x0043e80000000800 */
[----:B---3--:R1:W-:Y:S02]  /*1270*/  @!P0 STS [R15], R6 ;  /* 0x000000060f008388 */ /* 0x0083e40000000800 */
.L_x_1:
[----:B------:R-:W-:Y:S05]  /*1280*/  BSYNC.RECONVERGENT B0 ;  /* 0x0000000000007941 */ /* 0x000fea0003800200 */
.L_x_0:
[----:B------:R-:W-:Y:S01]  /*1290*/  BAR.SYNC.DEFER_BLOCKING 0x0 ;  /* 0x0000000000007b1d */ /* 0x000fe20000010000 */
[----:B------:R-:W-:Y:S01]  /*12a0*/  HFMA2 R2, -RZ, RZ, 0, 0 ;  /* 0x00000000ff027431 */ /* 0x000fe200000001ff */
[----:B------:R-:W-:-:S11]  /*12b0*/  UPLOP3.LUT UP0, UPT, UPT, UPT, UPT, 0x80, 0x8 ;  /* 0x000000000008789c */ /* 0x000fd60003f0f070 */
.L_x_3:
[----:B------:R-:W2:Y:S01]  /*12c0*/  S2R R4, SR_TID.X ;  /* 0x0000000000047919 */ /* 0x000ea20000002100 */
[----:B------:R-:W3:Y:S01]  /*12d0*/  S2UR UR6, SR_CgaCtaId ;  /* 0x00000000000679c3 */ /* 0x000ee20000008800 */
[----:B------:R-:W-:Y:S01]  /*12e0*/  UMOV UR4, 0x400 ;  /* 0x0000040000047882 */ /* 0x000fe20000000000 */
[----:B-1----:R-:W-:Y:S01]  /*12f0*/  PRMT R6, R26, 0x9910, RZ ;  /* 0x000099101a067816 */ /* 0x002fe200000000ff */
[----:B------:R-:W-:Y:S01]  /*1300*/  UIADD3 UR5, UPT, UPT, UR4, 0x3840, URZ ;  /* 0x0000384004057890 */ /* 0x000fe2000fffe0ff */
[----:B0-----:R-:W-:Y:S01]  /*1310*/  PRMT R7, R25, 0x9910, RZ ;  /* 0x0000991019077816 */ /* 0x001fe200000000ff */
[----:B------:R-:W-:Y:S02]  /*1320*/  UPLOP3.LUT UP1, UPT, UPT, UPT, UP0, 0x80, 0x8 ;  /* 0x000000000008789c */ /* 0x000fe40003f2f000 */
[----:B------:R-:W-:-:S05]  /*1330*/  IMAD R6, R6, 0x384, RZ ;  /* 0x0000038406067824 */ /* 0x000fca00078e02ff */
[----:B------:R-:W-:-:S05]  /*1340*/  PRMT R6, R6, 0x9910, RZ ;  /* 0x0000991006067816 */ /* 0x000fca00000000ff */
[----:B------:R-:W-:-:S05]  /*1350*/  IMAD R6, R7, 0xa, R6 ;  /* 0x0000000a07067824 */ /* 0x000fca00078e0206 */
[----:B------:R-:W-:Y:S01]  /*1360*/  LOP3.LUT R9, R6, 0xffff, RZ, 0xc0, !PT ;  /* 0x0000ffff06097812 */ /* 0x000fe200078ec0ff */
[----:B---3--:R-:W-:Y:S01]  /*1370*/  ULEA UR5, UR6, UR5, 0x18 ;  /* 0x0000000506057291 */ /* 0x008fe2000f8ec0ff */
[----:B------:R-:W-:Y:S01]  /*1380*/  MOV R6, R0 ;  /* 0x0000000000067202 */ /* 0x000fe20000000f00 */
[----:B------:R-:W-:Y:S01]  /*1390*/  ULEA UR4, UR6, UR4, 0x18 ;  /* 0x0000000406047291 */ /* 0x000fe2000f8ec0ff */
[----:B--2---:R-:W-:-:S04]  /*13a0*/  SHF.L.U32 R4, R4, 0x3, RZ ;  /* 0x0000000304047819 */ /* 0x004fc800000006ff */
[----:B------:R-:W-:-:S04]  /*13b0*/  LOP3.LUT R5, R4, 0x3f8, RZ, 0xc0, !PT ;  /* 0x000003f804057812 */ /* 0x000fc800078ec0ff */
[----:B------:R-:W-:Y:S02]  /*13c0*/  LEA R5, R2, R5, 0xa ;  /* 0x0000000502057211 */ /* 0x000fe400078e50ff */
[----:B------:R-:W-:-:S04]  /*13d0*/  IADD3 R2, PT, PT, R9, R2, RZ ;  /* 0x0000000209027210 */ /* 0x000fc80007ffe0ff */
[----:B------:R-:W0:Y:S01]  /*13e0*/  LDS.64 R4, [R5+UR5] ;  /* 0x0000000505047984 */ /* 0x000e220008000a00 */
[----:B------:R-:W-:Y:S01]  /*13f0*/  LEA R2, R2, UR4, 0x2 ;  /* 0x0000000402027c11 */ /* 0x000fe2000f8e10ff */
[----:B------:R-:W-:-:S06]  /*1400*/  UMOV UR4, 0x1c20 ;  /* 0x00001c2000047882 */ /* 0x000fcc0000000000 */
.L_x_2:
[----:B------:R-:W0:Y:S04]  /*1410*/  LDL.128 R16, [R6+-0x590] ;  /* 0xfffa700006107983 */ /* 0x000e280000100c00 */
[----:B------:R-:W2:Y:S04]  /*1420*/  LDL.128 R12, [R6+-0xe0] ;  /* 0xffff2000060c7983 */ /* 0x000ea80000100c00 */
[----:B------:R-:W3:Y:S04]  /*1430*/  LDL.128 R8, [R6+-0x540] ;  /* 0xfffac00006087983 */ /* 0x000ee80000100c00 */
[----:B------:R-:W0:Y:S04]  /*1440*/  LDS R21, [R2+UR4+-0x1c18] ;  /* 0xffe3e80402157984 */ /* 0x000e280008000800 */
[----:B------:R-:W1:Y:S04]  /*1450*/  LDS R20, [R2+UR4+-0x1c20] ;  /* 0xffe3e00402147984 */ /* 0x000e680008000800 */
[----:B------:R-:W2:Y:S04]  /*1460*/  LDS R23, [R2+UR4+0x8] ;  /* 0x0000080402177984 */ /* 0x000ea80008000800 */
[----:B------:R-:W-:Y:S04]  /*1470*/  LDS R32, [R2+UR4+-0x1b28] ;  /* 0xffe4d80402207984 */ /* 0x000fe80008000800 */
[----:B------:R-:W-:Y:S01]  /*1480*/  LDS R33, [R2+UR4+-0x1a20] ;  /* 0xffe5e00402217984 */ /* 0x000fe20008000800 */
[CC--:B0-----:R-:W-:Y:S01]  /*1490*/  FFMA R18, R4.reuse, R21.reuse, R18 ;  /* 0x0000001504127223 */ /* 0x0c1fe20000000012 */
[C---:B------:R-:W-:Y:S01]  /*14a0*/  FFMA R19, R5.reuse, R21, R19 ;  /* 0x0000001505137223 */ /* 0x040fe20000000013 */
[CC--:B-1----:R-:W-:Y:S01]  /*14b0*/  FFMA R16, R4.reuse, R20.reuse, R16 ;  /* 0x0000001404107223 */ /* 0x0c2fe20000000010 */
[----:B------:R-:W0:Y:S01]  /*14c0*/  LDS R21, [R2+UR4] ;  /* 0x0000000402157984 */ /* 0x000e220008000800 */
[C---:B------:R-:W-:Y:S01]  /*14d0*/  FFMA R17, R5.reuse, R20, R17 ;  /* 0x0000001405117223 */ /* 0x040fe20000000011 */
[-C--:B--2---:R-:W-:Y:S01]  /*14e0*/  FFMA R22, R4, R23.reuse, R14 ;  /* 0x0000001704167223 */ /* 0x084fe2000000000e */
[----:B------:R-:W-:-:S03]  /*14f0*/  FFMA R23, R5, R23, R15 ;  /* 0x0000001705177223 */ /* 0x000fc6000000000f */
[----:B------:R1:W-:Y:S04]  /*1500*/  STL.128 [R6+-0x590], R16 ;  /* 0xfffa701006007387 */ /* 0x0003e80000100c00 */
[----:B-1----:R-:W2:Y:S01]  /*1510*/  LDL.128 R16, [R6+-0x90] ;  /* 0xffff700006107983 */ /* 0x002ea20000100c00 */
[CC--:B0-----:R-:W-:Y:S01]  /*1520*/  FFMA R20, R4.reuse, R21.reuse, R12 ;  /* 0x0000001504147223 */ /* 0x0c1fe2000000000c */
[C---:B------:R-:W-:Y:S02]  /*1530*/  FFMA R21, R5.reuse, R21, R13 ;  /* 0x0000001505157223 */ /* 0x040fe4000000000d */
[----:B------:R-:W0:Y:S01]  /*1540*/  LDS R12, [R2+UR4+-0x1b30] ;  /* 0xffe4d004020c7984 */ /* 0x000e220008000800 */
[-C--:B---3--:R-:W-:Y:S01]  /*1550*/  FFMA R10, R4, R32.reuse, R10 ;  /* 0x00000020040a7223 */ /* 0x088fe2000000000a */
[----:B------:R-:W-:-:S02]  /*1560*/  FFMA R11, R5, R32, R11 ;  /* 0x00000020050b7223 */ /* 0x000fc4000000000b */
[----:B------:R-:W-:Y:S04]  /*1570*/  STL.128 [R6+-0xe0], R20 ;  /* 0xffff201406007387 */ /* 0x000fe80000100c00 */
[----:B------:R-:W2:Y:S04]  /*1580*/  LDS R21, [R2+UR4+0xf8] ;  /* 0x0000f80402157984 */ /* 0x000ea80008000800 */
[----:B------:R-:W1:Y:S04]  /*1590*/  LDS R20, [R2+UR4+0xf0] ;  /* 0x0000f00402147984 */ /* 0x000e680008000800 */
[----:B------:R-:W-:Y:S04]  /*15a0*/  LDS R23, [R2+UR4+-0x1a38] ;  /* 0xffe5c80402177984 */ /* 0x000fe80008000800 */
[----:B------:R-:W-:Y:S01]  /*15b0*/  LDS R32, [R2+UR4+0x1e8] ;  /* 0x0001e80402207984 */ /* 0x000fe20008000800 */
[-C--:B0-----:R-:W-:Y:S01]  /*15c0*/  FFMA R8, R4, R12.reuse, R8 ;  /* 0x0000000c04087223 */ /* 0x081fe20000000008 */
[----:B------:R-:W-:-:S02]  /*15d0*/  FFMA R9, R5, R12, R9 ;  /* 0x0000000c05097223 */ /* 0x000fc40000000009 */
[----:B------:R-:W3:Y:S04]  /*15e0*/  LDL.128 R12, [R6+-0x4f0] ;  /* 0xfffb1000060c7983 */ /* 0x000ee80000100c00 */
[----:B------:R0:W-:Y:S04]  /*15f0*/  STL.128 [R6+-0x540], R8 ;  /* 0xfffac00806007387 */ /* 0x0001e80000100c00 */
[----:B0-----:R-:W4:Y:S01]  /*1600*/  LDL.128 R8, [R6+-0x40] ;  /* 0xffffc00006087983 */ /* 0x001f220000100c00 */
[-C--:B--2---:R-:W-:Y:S01]  /*1610*/  FFMA R18, R4, R21.reuse, R18 ;  /* 0x0000001504127223 */ /* 0x084fe20000000012 */
[----:B------:R-:W-:-:S02]  /*1620*/  FFMA R19, R5, R21, R19 ;  /* 0x0000001505137223 */ /* 0x000fc40000000013 */
[----:B------:R-:W3:Y:S01]  /*1630*/  LDS R21, [R2+UR4+-0x1a40] ;  /* 0xffe5c00402157984 */ /* 0x000ee20008000800 */
[-C--:B-1----:R-:W-:Y:S01]  /*1640*/  FFMA R16, R4, R20.reuse, R16 ;  /* 0x0000001404107223 */ /* 0x082fe20000000010 */
[----:B------:R-:W-:-:S05]  /*1650*/  FFMA R17, R5, R20, R17 ;  /* 0x0000001405117223 */ /* 0x000fca0000000011 */
[----:B------:R0:W-:Y:S04]  /*1660*/  STL.128 [R6+-0x90], R16 ;  /* 0xffff701006007387 */ /* 0x0001e80000100c00 */
[----:B0-----:R-:W2:Y:S01]  /*1670*/  LDL.128 R16, [R6+-0x560] ;  /* 0xfffaa00006107983 */ /* 0x001ea20000100c00 */
[----:B---3--:R-:W-:-:S03]  /*1680*/  FFMA R20, R4, R21, R12 ;  /* 0x0000001504147223 */ /* 0x008fc6000000000c */
[----:B------:R-:W4:Y:S01]  /*1690*/  LDS R12, [R2+UR4+0x1e0] ;  /* 0x0001e004020c7984 */ /* 0x000f220008000800 */
[C---:B------:R-:W-:Y:S01]  /*16a0*/  FFMA R22, R4.reuse, R23, R14 ;  /* 0x0000001704167223 */ /* 0x040fe2000000000e */
[C---:B------:R-:W-:Y:S01]  /*16b0*/  FFMA R21, R5.reuse, R21, R13 ;  /* 0x0000001505157223 */ /* 0x040fe2000000000d */
[C---:B------:R-:W-:Y:S01]  /*16c0*/  FFMA R23, R5.reuse, R23, R15 ;  /* 0x0000001705177223 */ /* 0x040fe2000000000f */
[CC--:B----4-:R-:W-:Y:S01]  /*16d0*/  FFMA R8, R4.reuse, R12.reuse, R8 ;  /* 0x0000000c04087223 */ /* 0x0d0fe20000000008 */
[C---:B------:R-:W-:Y:S02]  /*16e0*/  FFMA R9, R5.reuse, R12, R9 ;  /* 0x0000000c05097223 */ /* 0x040fe40000000009 */
[----:B------:R-:W3:Y:S01]  /*16f0*/  LDL.128 R12, [R6+-0xb0] ;  /* 0xffff5000060c7983 */ /* 0x000ee20000100c00 */
[CC--:B------:R-:W-:Y:S01]  /*1700*/  FFMA R10, R4.reuse, R32.reuse, R10 ;  /* 0x00000020040a7223 */ /* 0x0c0fe2000000000a */
[C---:B------:R-:W-:Y:S02]  /*1710*/  FFMA R11, R5.reuse, R32, R11 ;  /* 0x00000020050b7223 */ /* 0x040fe4000000000b */
[----:B------:R-:W-:Y:S04]  /*1720*/  STL.128 [R6+-0x4f0], R20 ;  /* 0xfffb101406007387 */ /* 0x000fe80000100c00 */
[----:B------:R0:W-:Y:S04]  /*1730*/  STL.128 [R6+-0x40], R8 ;  /* 0xffffc00806007387 */ /* 0x0001e80000100c00 */
[----:B------:R-:W2:Y:S04]  /*1740*/  LDS R21, [R2+UR4+-0x1b98] ;  /* 0xffe4680402157984 */ /* 0x000ea80008000800 */
[----:B------:R-:W1:Y:S04]  /*1750*/  LDS R20, [R2+UR4+-0x1ba0] ;  /* 0xffe4600402147984 */ /* 0x000e680008000800 */
[----:B------:R-:W-:Y:S04]  /*1760*/  LDS R23, [R2+UR4+0x88] ;  /* 0x0000880402177984 */ /* 0x000fe80008000800 */
[----:B0-----:R-:W4:Y:S04]  /*1770*/  LDL.128 R8, [R6+-0x510] ;  /* 0xfffaf00006087983 */ /* 0x001f280000100c00 */
[----:B------:R-:W-:Y:S01]  /*1780*/  LDS R32, [R2+UR4+-0x1aa8] ;  /* 0xffe5580402207984 */ /* 0x000fe20008000800 */
[-C--:B--2---:R-:W-:Y:S01]  /*1790*/  FFMA R18, R4, R21.reuse, R18 ;  /* 0x0000001504127223 */ /* 0x084fe20000000012 */
[----:B------:R-:W-:-:S02]  /*17a0*/  FFMA R19, R5, R21, R19 ;  /* 0x0000001505137223 */ /* 0x000fc40000000013 */
[----:B------:R-:W3:Y:S01]  /*17b0*/  LDS R21, [R2+UR4+0x80] ;  /* 0x0000800402157984 */ /* 0x000ee20008000800 */
[-C--:B-1----:R-:W-:Y:S01]  /*17c0*/  FFMA R16, R4, R20.reuse, R16 ;  /* 0x0000001404107223 */ /* 0x082fe20000000010 */
[----:B------:R-:W-:-:S05]  /*17d0*/  FFMA R17, R5, R20, R17 ;  /* 0x0000001405117223 */ /* 0x000fca0000000011 */
[----:B------:R0:W-:Y:S04]  /*17e0*/  STL.128 [R6+-0x560], R16 ;  /* 0xfffaa01006007387 */ /* 0x0001e80000100c00 */
[----:B0-----:R-:W2:Y:S01]  /*17f0*/  LDL.128 R16, [R6+-0x60] ;  /* 0xffffa00006107983 */ /* 0x001ea20000100c00 */
[----:B---3--:R-:W-:-:S03]  /*1800*/  FFMA R20, R4, R21, R12 ;  /* 0x0000001504147223 */ /* 0x008fc6000000000c */
[----:B------:R-:W4:Y:S01]  /*1810*/  LDS R12, [R2+UR4+-0x1ab0] ;  /* 0xffe55004020c7984 */ /* 0x000f220008000800 */
        /* <DEDUP_REMOVED lines=10> */
[----:B------:R-:W2:Y:S04]  /*18c0*/  LDS R21, [R2+UR4+0x178] ;  /* 0x0001780402157984 */ /* 0x000ea80008000800 */
[----:B------:R-:W1:Y:S04]  /*18d0*/  LDS R20, [R2+UR4+0x170] ;  /* 0x0001700402147984 */ /* 0x000e680008000800 */
[----:B------:R-:W-:Y:S04]  /*18e0*/  LDS R23, [R2+UR4+-0x19b8] ;  /* 0xffe6480402177984 */ /* 0x000fe80008000800 */
[----:B0-----:R-:W4:Y:S04]  /*18f0*/  LDL.128 R8, [R6+-0x10] ;  /* 0xfffff00006087983 */ /* 0x001f280000100c00 */
[----:B------:R-:W-:Y:S01]  /*1900*/  LDS R32, [R2+UR4+0x268] ;  /* 0x0002680402207984 */ /* 0x000fe20008000800 */
        /* <DEDUP_REMOVED lines=81> */
[CC--:B------:R-:W-:Y:S01]  /*1e20*/  FFMA R22, R4.reuse, R23.reuse, R14 ;  /* 0x0000001704167223 */ /* 0x0c0fe2000000000e */
        /* <DEDUP_REMOVED lines=45> */
[C---:B---3--:R-:W-:Y:S01]  /*2100*/  FFMA R20, R4.reuse, R21, R12 ;  /* 0x0000001504147223 */ /* 0x048fe2000000000c */
[C---:B------:R-:W-:Y:S01]  /*2110*/  FFMA R22, R4.reuse, R23, R14 ;  /* 0x0000001704167223 */ /* 0x040fe2000000000e */
[C---:B------:R-:W-:Y:S01]  /*2120*/  FFMA R21, R5.reuse, R21, R13 ;  /* 0x0000001505157223 */ /* 0x040fe2000000000d */
[C---:B------:R-:W-:Y:S02]  /*2130*/  FFMA R23, R5.reuse, R23, R15 ;  /* 0x0000001705177223 */ /* 0x040fe4000000000f */
[----:B------:R-:W3:Y:S01]  /*2140*/  LDL.128 R12, [R6+-0x20] ;  /* 0xffffe000060c7983 */ /* 0x000ee20000100c00 */
[CC--:B----4-:R-:W-:Y:S01]  /*2150*/  FFMA R10, R4.reuse, R32.reuse, R10 ;  /* 0x00000020040a7223 */ /* 0x0d0fe2000000000a */
[C---:B------:R-:W-:Y:S01]  /*2160*/  FFMA R11, R5.reuse, R32, R11 ;  /* 0x00000020050b7223 */ /* 0x040fe2000000000b */
[-C--:B------:R-:W-:Y:S01]  /*2170*/  FFMA R8, R4, R33.reuse, R8 ;  /* 0x0000002104087223 */ /* 0x080fe20000000008 */
[----:B------:R-:W-:-:S05]  /*2180*/  FFMA R9, R5, R33, R9 ;  /* 0x0000002105097223 */ /* 0x000fca0000000009 */
[----:B------:R0:W-:Y:S04]  /*2190*/  STL.128 [R6+-0x4d0], R8 ;  /* 0xfffb300806007387 */ /* 0x0001e80000100c00 */
[----:B0-----:R-:W4:Y:S04]  /*21a0*/  LDL.128 R8, [R6] ;  /* 0x0000000006087983 */ /* 0x001f280000100c00 */
[----:B------:R-:W-:Y:S04]  /*21b0*/  STL.128 [R6+-0x50], R20 ;  /* 0xffffb01406007387 */ /* 0x000fe80000100c00 */
[----:B------:R-:W3:Y:S04]  /*21c0*/  LDS R20, [R2+UR4+0x258] ;  /* 0x0002580402147984 */ /* 0x000ee80008000800 */
[----:B------:R-:W0:Y:S04]  /*21d0*/  LDS R21, [R2+UR4+0x200] ;  /* 0x0002000402157984 */ /* 0x000e280008000800 */
[----:B------:R-:W-:Y:S01]  /*21e0*/  LDS R23, [R2+UR4+0x270] ;  /* 0x0002700402177984 */ /* 0x000fe20008000800 */
[-C--:B---3--:R-:W-:Y:S01]  /*21f0*/  FFMA R14, R4, R20.reuse, R14 ;  /* 0x00000014040e7223 */ /* 0x088fe2000000000e */
[----:B------:R-:W-:-:S02]  /*2200*/  FFMA R15, R5, R20, R15 ;  /* 0x00000014050f7223 */ /* 0x000fc4000000000f */
[----:B------:R-:W2:Y:S01]  /*2210*/  LDS R20, [R2+UR4+-0x19b0] ;  /* 0xffe6500402147984 */ /* 0x000ea20008000800 */
[CC--:B0-----:R-:W-:Y:S01]  /*2220*/  FFMA R12, R4.reuse, R21.reuse, R12 ;  /* 0x00000015040c7223 */ /* 0x0c1fe2000000000c */
[C---:B------:R-:W-:Y:S02]  /*2230*/  FFMA R13, R5.reuse, R21, R13 ;  /* 0x00000015050d7223 */ /* 0x040fe4000000000d */
[----:B------:R-:W0:Y:S01]  /*2240*/  LDS R21, [R2+UR4+0x278] ;  /* 0x0002780402157984 */ /* 0x000e220008000800 */
[-C--:B--2---:R-:W-:Y:S01]  /*2250*/  FFMA R16, R4, R20.reuse, R16 ;  /* 0x0000001404107223 */ /* 0x084fe20000000010 */
[----:B------:R-:W-:Y:S02]  /*2260*/  FFMA R17, R5, R20, R17 ;  /* 0x0000001405117223 */ /* 0x000fe40000000011 */
[----:B------:R-:W1:Y:S01]  /*2270*/  LDS R20, [R2+UR4+-0x19a8] ;  /* 0xffe6580402147984 */ /* 0x000e620008000800 */
[----:B------:R-:W-:-:S04]  /*2280*/  UIADD3 UR4, UPT, UPT, UR4, 0x2d0, URZ ;  /* 0x000002d004047890 */ /* 0x000fc8000fffe0ff */
[----:B------:R-:W-:Y:S01]  /*2290*/  UISETP.NE.AND UP0, UPT, UR4, 0x2a30, UPT ;  /* 0x00002a300400788c */ /* 0x000fe2000bf05270 */
[CC--:B----4-:R-:W-:Y:S01]  /*22a0*/  FFMA R8, R4.reuse, R23.reuse, R8 ;  /* 0x0000001704087223 */ /* 0x0d0fe20000000008 */
[C---:B------:R-:W-:Y:S01]  /*22b0*/  FFMA R9, R5.reuse, R23, R9 ;  /* 0x0000001705097223 */ /* 0x040fe20000000009 */
[CC--:B0-----:R-:W-:Y:S01]  /*22c0*/  FFMA R10, R4.reuse, R21.reuse, R10 ;  /* 0x00000015040a7223 */ /* 0x0c1fe2000000000a */
[C---:B------:R-:W-:Y:S01]  /*22d0*/  FFMA R11, R5.reuse, R21, R11 ;  /* 0x00000015050b7223 */ /* 0x040fe2000000000b */
[----:B------:R-:W-:Y:S04]  /*22e0*/  STL.128 [R6+-0x20], R12 ;  /* 0xffffe00c06007387 */ /* 0x000fe80000100c00 */
[----:B------:R-:W-:Y:S01]  /*22f0*/  STL.128 [R6], R8 ;  /* 0x0000000806007387 */ /* 0x000fe20000100c00 */
[-C--:B-1----:R-:W-:Y:S01]  /*2300*/  FFMA R18, R4, R20.reuse, R18 ;  /* 0x0000001404127223 */ /* 0x082fe20000000012 */
[----:B------:R-:W-:-:S05]  /*2310*/  FFMA R19, R5, R20, R19 ;  /* 0x0000001405137223 */ /* 0x000fca0000000013 */
[----:B------:R0:W-:Y:S02]  /*2320*/  STL.128 [R6+-0x4b0], R16 ;  /* 0xfffb501006007387 */ /* 0x0001e40000100c00 */
[----:B0-----:R-:W-:Y:S01]  /*2330*/  IADD3 R6, PT, PT, R6, 0xf0, RZ ;  /* 0x000000f006067810 */ /* 0x001fe20007ffe0ff */
[----:B------:R-:W-:Y:S06]  /*2340*/  BRA.U UP0, `(.L_x_2) ;  /* 0xfffffff100307547 */ /* 0x000fec000b83ffff */
[----:B------:R-:W-:Y:S01]  /*2350*/  HFMA2 R2, -RZ, RZ, 0, 5.9604644775390625e-08 ;  /* 0x00000001ff027431 */ /* 0x000fe200000001ff */
[----:B------:R-:W-:Y:S01]  /*2360*/  UPLOP3.LUT UP0, UPT, UPT, UPT, UPT, 0x40, 0x4 ;  /* 0x000000000004789c */ /* 0x000fe20003f0e870 */
[----:B------:R-:W-:Y:S10]  /*2370*/  BRA.U UP1, `(.L_x_3) ;  /* 0xffffffed01d07547 */ /* 0x000ff4000b83ffff */
[----:B------:R-:W-:-:S04]  /*2380*/  IADD3 R24, PT, PT, R24, 0x1, RZ ;  /* 0x0000000118187810 */ /* 0x000fc80007ffe0ff */
[----:B------:R-:W-:-:S13]  /*2390*/  ISETP.NE.AND P0, PT, R24, 0x80, PT ;  /* 0x000000801800780c */ /* 0x000fda0003f05270 */
[----:B------:R-:W-:Y:S05]  /*23a0*/  @P0 BRA `(.L_x_4) ;  /* 0xffffffec00000947 */ /* 0x000fea000383ffff */
[----:B------:R-:W0:Y:S01]  /*23b0*/  S2R R2, SR_CTAID.X ;  /* 0x0000000000027919 */ /* 0x000e220000002500 */
[----:B------:R-:W1:Y:S01]  /*23c0*/  LDC.64 R10, c[0x0][0x398] ;  /* 0x0000e600ff0a7b82 */ /* 0x000e620000000a00 */
[----:B------:R-:W2:Y:S07]  /*23d0*/  S2R R13, SR_TID.X ;  /* 0x00000000000d7919 */ /* 0x000eae0000002100 */
[----:B------:R-:W3:Y:S08]  /*23e0*/  LDC.64 R4, c[0x0][0x3a0] ;  /* 0x0000e800ff047b82 */ /* 0x000ef00000000a00 */
[----:B------:R-:W4:Y:S01]  /*23f0*/  LDC.64 R8, c[0x0][0x390] ;  /* 0x0000e400ff087b82 */ /* 0x000f220000000a00 */
[----:B0-----:R-:W-:-:S02]  /*2400*/  SHF.L.U32 R0, R2, 0x8, RZ ;  /* 0x0000000802007819 */ /* 0x001fc400000006ff */
[----:B--2---:R-:W-:Y:S02]  /*2410*/  SHF.L.U32 R13, R13, 0x1, RZ ;  /* 0x000000010d0d7819 */ /* 0x004fe400000006ff */
[----:B------:R-:W-:-:S04]  /*2420*/  LOP3.LUT R0, R0, 0x100, RZ, 0xc0, !PT ;  /* 0x0000010000007812 */ /* 0x000fc800078ec0ff */
[----:B------:R-:W-:-:S05]  /*2430*/  LOP3.LUT R13, R0, 0xfe, R13, 0xf8, !PT ;  /* 0x000000fe000d7812 */ /* 0x000fca00078ef80d */
[----:B-1----:R-:W-:-:S05]  /*2440*/  IMAD.WIDE.U32 R10, R13, 0x4, R10 ;  /* 0x000000040d0a7825 */ /* 0x002fca00078e000a */
[----:B------:R0:W5:Y:S04]  /*2450*/  LDG.E.CONSTANT R15, desc[UR8][R10.64] ;  /* 0x000000080a0f7981 */ /* 0x000168000c1e9900 */
[----:B------:R0:W5:Y:S01]  /*2460*/  LDG.E.CONSTANT R0, desc[UR8][R10.64+0x4] ;  /* 0x000004080a007981 */ /* 0x000162000c1e9900 */
[----:B------:R-:W-:Y:S01]  /*2470*/  SHF.R.U32.HI R2, RZ, 0x1, R2 ;  /* 0x00000001ff027819 */ /* 0x000fe20000011602 */
[----:B------:R-:W-:Y:S01]  /*2480*/  IMAD R7, R7, 0xa00, RZ ;  /* 0x00000a0007077824 */ /* 0x000fe200078e02ff */
[----:B------:R-:W-:-:S03]  /*2490*/  UMOV UR4, URZ ;  /* 0x000000ff00047c82 */ /* 0x000fc60008000000 */
[----:B------:R-:W-:Y:S01]  /*24a0*/  IMAD R13, R2, 0x1e00, R13 ;  /* 0x00001e00020d7824 */ /* 0x000fe200078e020d */
[----:B------:R-:W-:-:S03]  /*24b0*/  LOP3.LUT R7, R7, 0xffff, RZ, 0xc0, !PT ;  /* 0x0000ffff07077812 */ /* 0x000fc600078ec0ff */
[----:B------:R-:W-:-:S05]  /*24c0*/  IMAD R26, R26, 0x70800, R13 ;  /* 0x000708001a1a7824 */ /* 0x000fca00078e020d */
[----:B0--34-:R-:W-:-:S07]  /*24d0*/  IADD3 R17, PT, PT, R7, R26, RZ ;  /* 0x0000001a07117210 */ /* 0x019fce0007ffe0ff */
.L_x_5:
[----:B0-----:R-:W-:Y:S01]  /*24e0*/  IMAD.WIDE.U32 R10, R17, 0x4, R4 ;  /* 0x00000004110a7825 */ /* 0x001fe200078e0004 */
[----:B------:R-:W2:Y:S04]  /*24f0*/  LDL.64 R20, [R3+-0x20] ;  /* 0xffffe00003147983 */ /* 0x000ea80000100a00 */
[----:B------:R-:W3:Y:S04]  /*2500*/  LDG.E.CONSTANT R23, desc[UR8][R10.64+0x384000] ;  /* 0x384000080a177981 */ /* 0x000ee8000c1e9900 */
[----:B------:R-:W4:Y:S04]  /*2510*/  LDL.64 R12, [R3+-0x4c8] ;  /* 0xfffb3800030c7983 */ /* 0x000f280000100a00 */
[----:B------:R-:W4:Y:S04]  /*2520*/  LDG.E.CONSTANT R22, desc[UR8][R10.64+0x384004] ;  /* 0x384004080a167981 */ /* 0x000f28000c1e9900 */
[----:B------:R-:W4:Y:S04]  /*2530*/  LDG.E.CONSTANT R16, desc[UR8][R10.64+0x800] ;  /* 0x000800080a107981 */ /* 0x000f28000c1e9900 */
[----:B------:R-:W4:Y:S04]  /*2540*/  LDL.64 R6, [R3+-0x4d0] ;  /* 0xfffb300003067983 */ /* 0x000f280000100a00 */
[----:B------:R-:W4:Y:S04]  /*2550*/  LDG.E.CONSTANT R25, desc[UR8][R10.64] ;  /* 0x000000080a197981 */ /* 0x000f28000c1e9900 */
[----:B------:R-:W4:Y:S04]  /*2560*/  LDG.E.CONSTANT R24, desc[UR8][R10.64+0x4] ;  /* 0x000004080a187981 */ /* 0x000f28000c1e9900 */
[----:B------:R-:W4:Y:S04]  /*2570*/  LDG.E.CONSTANT R14, desc[UR8][R10.64+0x804] ;  /* 0x000804080a0e7981 */ /* 0x000f28000c1e9900 */
[----:B------:R-:W4:Y:S04]  /*2580*/  LDL.64 R18, [R3+-0x18] ;  /* 0xffffe80003127983 */ /* 0x000f280000100a00 */
[----:B------:R-:W4:Y:S04]  /*2590*/  LDG.E.CONSTANT R2, desc[UR8][R10.64+0x384800] ;  /* 0x384800080a027981 */ /* 0x000f28000c1e9900 */
[----:B------:R-:W4:Y:S04]  /*25a0*/  LDG.E.CONSTANT R26, desc[UR8][R10.64+0x384804] ;  /* 0x384804080a1a7981 */ /* 0x000f28000c1e9900 */
[----:B------:R-:W4:Y:S01]  /*25b0*/  LDG.E.CONSTANT R28, desc[UR8][R10.64+0x386004] ;  /* 0x386004080a1c7981 */ /* 0x000f22000c1e9900 */
[----:B--2--5:R-:W-:Y:S01]  /*25c0*/  FADD R20, R15, R20 ;  /* 0x000000140f147221 */ /* 0x024fe20000000000 */
[----:B------:R-:W-:-:S03]  /*25d0*/  FADD R21, R0, R21 ;  /* 0x0000001500157221 */ /* 0x000fc60000000000 */
[----:B---3--:R-:W-:Y:S01]  /*25e0*/  FADD R20, R20, R23 ;  /* 0x0000001714147221 */ /* 0x008fe20000000000 */
[----:B----4-:R-:W-:Y:S01]  /*25f0*/  FADD R23, R15, R12 ;  /* 0x0000000c0f177221 */ /* 0x010fe20000000000 */
[----:B------:R-:W-:-:S03]  /*2600*/  FADD R31, R0, R13 ;  /* 0x0000000d001f7221 */ /* 0x000fc60000000000 */
[----:B------:R-:W-:Y:S01]  /*2610*/  FMNMX R27, RZ, R20, !PT ;  /* 0x00000014ff1b7209 */ /* 0x000fe20007800000 */
[----:B------:R-:W-:Y:S02]  /*2620*/  FADD R12, R21, R22 ;  /* 0x00000016150c7221 */ /* 0x000fe40000000000 */
[----:B------:R-:W2:Y:S01]  /*2630*/  LDL.64 R20, [R3+-0x10] ;  /* 0xfffff00003147983 */ /* 0x000ea20000100a00 */
[----:B------:R-:W-:-:S03]  /*2640*/  FADD R13, R23, R16 ;  /* 0x00000010170d7221 */ /* 0x000fc60000000000 */
[----:B------:R-:W3:Y:S01]  /*2650*/  LDL.64 R22, [R3+-0x4c0] ;  /* 0xfffb400003167983 */ /* 0x000ee20000100a00 */
[----:B------:R-:W-:Y:S01]  /*2660*/  FADD R6, R15, R6 ;  /* 0x000000060f067221 */ /* 0x000fe20000000000 */
[----:B------:R-:W-:Y:S02]  /*2670*/  FADD R7, R0, R7 ;  /* 0x0000000700077221 */ /* 0x000fe40000000000 */
[----:B------:R-:W4:Y:S01]  /*2680*/  LDG.E.CONSTANT R16, desc[UR8][R10.64+0x385000] ;  /* 0x385000080a107981 */ /* 0x000f22000c1e9900 */
[----:B------:R-:W-:Y:S01]  /*2690*/  FADD R25, R6, R25 ;  /* 0x0000001906197221 */ /* 0x000fe20000000000 */
[----:B------:R-:W-:Y:S01]  /*26a0*/  FADD R24, R7, R24 ;  /* 0x0000001807187221 */ /* 0x000fe20000000000 */
[----:B------:R-:W-:-:S03]  /*26b0*/  IMAD.WIDE.U32 R6, R17, 0x4, R8 ;  /* 0x0000000411067825 */ /* 0x000fc600078e0008 */
[----:B------:R-:W-:Y:S01]  /*26c0*/  FMNMX R25, RZ, R25, !PT ;  /* 0x00000019ff197209 */ /* 0x000fe20007800000 */
[----:B------:R-:W-:Y:S01]  /*26d0*/  FADD R14, R31, R14 ;  /* 0x0000000e1f0e7221 */ /* 0x000fe20000000000 */
[----:B------:R-:W-:Y:S02]  /*26e0*/  FMNMX R29, RZ, R24, !PT ;  /* 0x00000018ff1d7209 */ /* 0x000fe40007800000 */
[----:B------:R-:W4:Y:S01]  /*26f0*/  LDG.E.CONSTANT R24, desc[UR8][R10.64+0x1004] ;  /* 0x001004080a187981 */ /* 0x000f22000c1e9900 */
[----:B------:R-:W-:Y:S01]  /*2700*/  FADD R31, R15, R18 ;  /* 0x000000120f1f7221 */ /* 0x000fe20000000000 */
[----:B------:R-:W-:Y:S02]  /*2710*/  FMNMX R33, RZ, R14, !PT ;  /* 0x0000000eff217209 */ /* 0x000fe40007800000 */
[----:B------:R0:W-:Y:S04]  /*2720*/  STG.E desc[UR8][R6.64], R25 ;  /* 0x0000001906007986 */ /* 0x0001e8000c101908 */
[----:B------:R1:W-:Y:S04]  /*2730*/  STG.E desc[UR8][R6.64+0x4], R29 ;  /* 0x0000041d06007986 */ /* 0x0003e8000c101908 */
[----:B------:R1:W-:Y:S04]  /*2740*/  STG.E desc[UR8][R6.64+0x384000], R27 ;  /* 0x3840001b06007986 */ /* 0x0003e8000c101908 */
[----:B0-----:R-:W4:Y:S01]  /*2750*/  LDG.E.CONSTANT R25, desc[UR8][R10.64+0x1000] ;  /* 0x001000080a197981 */ /* 0x001f22000c1e9900 */
[----:B-1----:R-:W-:-:S03]  /*2760*/  FMNMX R29, RZ, R12, !PT ;  /* 0x0000000cff1d7209 */ /* 0x002fc60007800000 */
[----:B------:R-:W4:Y:S01]  /*2770*/  LDG.E.CONSTANT R14, desc[UR8][R10.64+0x385004] ;  /* 0x385004080a0e7981 */ /* 0x000f22000c1e9900 */
[----:B------:R-:W-:-:S03]  /*2780*/  FMNMX R27, RZ, R13, !PT ;  /* 0x0000000dff1b7209 */ /* 0x000fc60007800000 */
[----:B------:R-:W4:Y:S01]  /*2790*/  LDL.64 R12, [R3+-0x4b8] ;  /* 0xfffb4800030c7983 */ /* 0x000f220000100a00 */
[----:B------:R-:W-:-:S03]  /*27a0*/  FADD R31, R31, R2 ;  /* 0x000000021f1f7221 */ /* 0x000fc60000000000 */
[----:B------:R-:W4:Y:S04]  /*27b0*/  LDG.E.CONSTANT R2, desc[UR8][R10.64+0x1800] ;  /* 0x001800080a027981 */ /* 0x000f28000c1e9900 */
[----:B------:R-:W-:Y:S01]  /*27c0*/  STG.E desc[UR8][R6.64+0x800], R27 ;  /* 0x0008001b06007986 */ /* 0x000fe2000c101908 */
[----:B------:R-:W-:-:S03]  /*27d0*/  FADD R19, R0, R19 ;  /* 0x0000001300137221 */ /* 0x000fc60000000000 */
[----:B------:R-:W-:Y:S01]  /*27e0*/  STG.E desc[UR8][R6.64+0x804], R33 ;  /* 0x0008042106007986 */ /* 0x000fe2000c101908 */
[----:B------:R-:W-:-:S03]  /*27f0*/  FADD R26, R19, R26 ;  /* 0x0000001a131a7221 */ /* 0x000fc60000000000 */
[----:B------:R-:W4:Y:S01]  /*2800*/  LDL.64 R18, [R3+-0x8] ;  /* 0xfffff80003127983 */ /* 0x000f220000100a00 */
[----:B------:R-:W-:-:S03]  /*2810*/  FMNMX R31, RZ, R31, !PT ;  /* 0x0000001fff1f7209 */ /* 0x000fc60007800000 */
[----:B------:R0:W-:Y:S04]  /*2820*/  STG.E desc[UR8][R6.64+0x384004], R29 ;  /* 0x3840041d06007986 */ /* 0x0001e8000c101908 */
[----:B------:R1:W-:Y:S01]  /*2830*/  STG.E desc[UR8][R6.64+0x384800], R31 ;  /* 0x3848001f06007986 */ /* 0x0003e2000c101908 */
[----:B0-----:R-:W-:-:S03]  /*2840*/  FMNMX R29, RZ, R26, !PT ;  /* 0x0000001aff1d7209 */ /* 0x001fc60007800000 */
[----:B------:R-:W4:Y:S01]  /*2850*/  LDG.E.CONSTANT R26, desc[UR8][R10.64+0x2000] ;  /* 0x002000080a1a7981 */ /* 0x000f22000c1e9900 */
[----:B---3--:R-:W-:Y:S01]  /*2860*/  FADD R27, R0, R23 ;  /* 0x00000017001b7221 */ /* 0x008fe20000000000 */
[----:B--2---:R-:W-:-:S04]  /*2870*/  FADD R23, R15, R20 ;  /* 0x000000140f177221 */ /* 0x004fc80000000000 */
[----:B----4-:R-:W-:Y:S01]  /*2880*/  FADD R23, R23, R16 ;  /* 0x0000001017177221 */ /* 0x010fe20000000000 */
[----:B------:R-:W-:Y:S01]  /*2890*/  FADD R22, R15, R22 ;  /* 0x000000160f167221 */ /* 0x000fe20000000000 */
[----:B------:R-:W2:Y:S03]  /*28a0*/  LDG.E.CONSTANT R16, desc[UR8][R10.64+0x1804] ;  /* 0x001804080a107981 */ /* 0x000ea6000c1e9900 */
[----:B------:R-:W-:Y:S01]  /*28b0*/  FMNMX R33, RZ, R23, !PT ;  /* 0x00000017ff217209 */ /* 0x000fe20007800000 */
[----:B------:R-:W-:Y:S02]  /*28c0*/  FADD R23, R0, R21 ;  /* 0x0000001500177221 */ /* 0x000fe40000000000 */
[----:B------:R-:W3:Y:S01]  /*28d0*/  LDL.64 R20, [R3+-0x4b0] ;  /* 0xfffb500003147983 */ /* 0x000ee20000100a00 */
[----:B------:R-:W-:-:S03]  /*28e0*/  FADD R27, R27, R24 ;  /* 0x000000181b1b7221 */ /* 0x000fc60000000000 */
[----:B------:R-:W4:Y:S02]  /*28f0*/  LDG.E.CONSTANT R24, desc[UR8][R10.64+0x385800] ;  /* 0x385800080a187981 */ /* 0x000f24000c1e9900 */
[----:B------:R-:W-:Y:S01]  /*2900*/  FMNMX R35, RZ, R27, !PT ;  /* 0x0000001bff237209 */ /* 0x000fe20007800000 */
[----:B------:R-:W-:Y:S01]  /*2910*/  FADD R25, R22, R25 ;  /* 0x0000001916197221 */ /* 0x000fe20000000000 */
[----:B------:R-:W-:Y:S02]  /*2920*/  FADD R14, R23, R14 ;  /* 0x0000000e170e7221 */ /* 0x000fe40000000000 */
[----:B------:R0:W4:Y:S01]  /*2930*/  LDL.64 R22, [R3] ;  /* 0x0000000003167983 */ /* 0x0001220000100a00 */
[----:B------:R-:W-:Y:S01]  /*2940*/  FADD R27, R15, R12 ;  /* 0x0000000c0f1b7221 */ /* 0x000fe20000000000 */
[----:B-1----:R-:W-:Y:S02]  /*2950*/  FMNMX R31, RZ, R25, !PT ;  /* 0x00000019ff1f7209 */ /* 0x002fe40007800000 */
[----:B------:R-:W4:Y:S01]  /*2960*/  LDG.E.CONSTANT R12, desc[UR8][R10.64+0x386000] ;  /* 0x386000080a0c7981 */ /* 0x000f22000c1e9900 */
[----:B------:R-:W-:-:S03]  /*2970*/  FADD R27, R27, R2 ;  /* 0x000000021b1b7221 */ /* 0x000fc60000000000 */
[----:B------:R-:W4:Y:S04]  /*2980*/  LDG.E.CONSTANT R25, desc[UR8][R10.64+0x385804] ;  /* 0x385804080a197981 */ /* 0x000f28000c1e9900 */
[----:B------:R3:W4:Y:S04]  /*2990*/  LDG.E.CONSTANT R2, desc[UR8][R10.64+0x2004] ;  /* 0x002004080a027981 */ /* 0x000728000c1e9900 */
[----:B------:R1:W-:Y:S02]  /*29a0*/  STG.E desc[UR8][R6.64+0x384804], R29 ;  /* 0x3848041d06007986 */ /* 0x0003e4000c101908 */
[----:B-1----:R-:W-:Y:S01]  /*29b0*/  FADD R29, R0, R13 ;  /* 0x0000000d001d7221 */ /* 0x002fe20000000000 */
[----:B------:R-:W-:Y:S01]  /*29c0*/  FADD R13, R15, R18 ;  /* 0x000000120f0d7221 */ /* 0x000fe20000000000 */
[----:B------:R1:W-:Y:S01]  /*29d0*/  STG.E desc[UR8][R6.64+0x1000], R31 ;  /* 0x0010001f06007986 */ /* 0x0003e2000c101908 */
[----:B------:R-:W-:-:S03]  /*29e0*/  FMNMX R27, RZ, R27, !PT ;  /* 0x0000001bff1b7209 */ /* 0x000fc60007800000 */
[----:B------:R-:W-:Y:S04]  /*29f0*/  STG.E desc[UR8][R6.64+0x1004], R35 ;  /* 0x0010042306007986 */ /* 0x000fe8000c101908 */
[----:B------:R-:W-:Y:S04]  /*2a00*/  STG.E desc[UR8][R6.64+0x385000], R33 ;  /* 0x3850002106007986 */ /* 0x000fe8000c101908 */
[----:B------:R-:W-:Y:S01]  /*2a10*/  STG.E desc[UR8][R6.64+0x1800], R27 ;  /* 0x0018001b06007986 */ /* 0x000fe2000c101908 */
[----:B------:R-:W-:-:S04]  /*2a20*/  UIADD3 UR4, UPT, UPT, UR4, 0x1, URZ ;  /* 0x0000000104047890 */ /* 0x000fc8000fffe0ff */
[----:B------:R-:W-:Y:S01]  /*2a30*/  UISETP.NE.AND UP0, UPT, UR4, 0x1e, UPT ;  /* 0x0000001e0400788c */ /* 0x000fe2000bf05270 */
[----:B------:R-:W-:Y:S02]  /*2a40*/  IADD3 R17, PT, PT, R17, 0x3c00, RZ ;  /* 0x00003c0011117810 */ /* 0x000fe40007ffe0ff */
[----:B0-----:R-:W-:Y:S01]  /*2a50*/  IADD3 R3, PT, PT, R3, 0x28, RZ ;  /* 0x0000002803037810 */ /* 0x001fe20007ffe0ff */
[----:B--2---:R-:W-:Y:S01]  /*2a60*/  FADD R16, R29, R16 ;  /* 0x000000101d107221 */ /* 0x004fe20000000000 */
[----:B---3--:R-:W-:Y:S01]  /*2a70*/  FADD R11, R15, R20 ;  /* 0x000000140f0b7221 */ /* 0x008fe20000000000 */
[C---:B------:R-:W-:Y:S01]  /*2a80*/  FADD R21, R0.reuse, R21 ;  /* 0x0000001500157221 */ /* 0x040fe20000000000 */
[----:B----4-:R-:W-:Y:S01]  /*2a90*/  FADD R24, R13, R24 ;  /* 0x000000180d187221 */ /* 0x010fe20000000000 */
[----:B------:R-:W-:Y:S01]  /*2aa0*/  FMNMX R13, RZ, R14, !PT ;  /* 0x0000000eff0d7209 */ /* 0x000fe20007800000 */
[----:B------:R-:W-:Y:S01]  /*2ab0*/  FADD R14, R0, R19 ;  /* 0x00000013000e7221 */ /* 0x000fe20000000000 */
[----:B------:R-:W-:Y:S01]  /*2ac0*/  FADD R26, R11, R26 ;  /* 0x0000001a0b1a7221 */ /* 0x000fe20000000000 */
[----:B-1----:R-:W-:-:S02]  /*2ad0*/  FMNMX R31, RZ, R16, !PT ;  /* 0x00000010ff1f7209 */ /* 0x002fc40007800000 */
[----:B------:R0:W-:Y:S01]  /*2ae0*/  STG.E desc[UR8][R6.64+0x385004], R13 ;  /* 0x3850040d06007986 */ /* 0x0001e2000c101908 */
[----:B------:R-:W-:Y:S01]  /*2af0*/  FMNMX R29, RZ, R24, !PT ;  /* 0x00000018ff1d7209 */ /* 0x000fe20007800000 */
[----:B------:R-:W-:Y:S01]  /*2b00*/  FADD R19, R15, R22 ;  /* 0x000000160f137221 */ /* 0x000fe20000000000 */
[----:B------:R-:W-:-:S03]  /*2b10*/  FADD R23, R0, R23 ;  /* 0x0000001700177221 */ /* 0x000fc60000000000 */
[----:B------:R-:W-:Y:S01]  /*2b20*/  FADD R12, R19, R12 ;  /* 0x0000000c130c7221 */ /* 0x000fe20000000000 */
[----:B------:R-:W-:Y:S01]  /*2b30*/  FADD R23, R23, R28 ;  /* 0x0000001c17177221 */ /* 0x000fe20000000000 */
[----:B------:R-:W-:Y:S01]  /*2b40*/  FADD R14, R14, R25 ;  /* 0x000000190e0e7221 */ /* 0x000fe20000000000 */
[----:B------:R-:W-:-:S04]  /*2b50*/  FADD R2, R21, R2 ;  /* 0x0000000215027221 */ /* 0x000fc80000000000 */
[----:B------:R-:W-:Y:S02]  /*2b60*/  FMNMX R11, RZ, R14, !PT ;  /* 0x0000000eff0b7209 */ /* 0x000fe40007800000 */
[----:B0-----:R-:W-:Y:S02]  /*2b70*/  FMNMX R13, RZ, R26, !PT ;  /* 0x0000001aff0d7209 */ /* 0x001fe40007800000 */
[----:B------:R-:W-:Y:S02]  /*2b80*/  FMNMX R21, RZ, R2, !PT ;  /* 0x00000002ff157209 */ /* 0x000fe40007800000 */
[----:B------:R-:W-:Y:S02]  /*2b90*/  FMNMX R19, RZ, R12, !PT ;  /* 0x0000000cff137209 */ /* 0x000fe40007800000 */
[----:B------:R-:W-:Y:S01]  /*2ba0*/  FMNMX R23, RZ, R23, !PT ;  /* 0x00000017ff177209 */ /* 0x000fe20007800000 */
[----:B------:R0:W-:Y:S04]  /*2bb0*/  STG.E desc[UR8][R6.64+0x1804], R31 ;  /* 0x0018041f06007986 */ /* 0x0001e8000c101908 */
[----:B------:R0:W-:Y:S04]  /*2bc0*/  STG.E desc[UR8][R6.64+0x385800], R29 ;  /* 0x3858001d06007986 */ /* 0x0001e8000c101908 */
[----:B------:R0:W-:Y:S04]  /*2bd0*/  STG.E desc[UR8][R6.64+0x385804], R11 ;  /* 0x3858040b06007986 */ /* 0x0001e8000c101908 */
[----:B------:R0:W-:Y:S04]  /*2be0*/  STG.E desc[UR8][R6.64+0x2000], R13 ;  /* 0x0020000d06007986 */ /* 0x0001e8000c101908 */
[----:B------:R0:W-:Y:S04]  /*2bf0*/  STG.E desc[UR8][R6.64+0x2004], R21 ;  /* 0x0020041506007986 */ /* 0x0001e8000c101908 */
[----:B------:R0:W-:Y:S04]  /*2c00*/  STG.E desc[UR8][R6.64+0x386000], R19 ;  /* 0x3860001306007986 */ /* 0x0001e8000c101908 */
[----:B------:R0:W-:Y:S01]  /*2c10*/  STG.E desc[UR8][R6.64+0x386004], R23 ;  /* 0x3860041706007986 */ /* 0x0001e2000c101908 */
[----:B------:R-:W-:Y:S05]  /*2c20*/  BRA.U UP0, `(.L_x_5) ;  /* 0xfffffff9002c7547 */ /* 0x000fea000b83ffff */
[----:B------:R-:W-:Y:S05]  /*2c30*/  EXIT ;  /* 0x000000000000794d */ /* 0x000fea0003800000 */
.L_x_6:
[----:B------:R-:W-:-:S00]  /*2c40*/  BRA `(.L_x_6) ;  /* 0xfffffffc00fc7947 */ /* 0x000fc0000383ffff */
[----:B------:R-:W-:-:S00]  /*2c50*/  NOP ;  /* 0x0000000000007918 */ /* 0x000fc00000000000 */
        /* <DEDUP_REMOVED lines=10> */
.L_x_7:


//--------------------- .nv.shared.my_kernel_kernel0 --------------------------
	.section	.nv.shared.my_kernel_kernel0,"aw",@nobits
	.sectionflags	@""
	.align	4
.nv.shared.my_kernel_kernel0:
	.zero		17472


//--------------------- .nv.shared.reserved.0     --------------------------
	.section	.nv.shared.reserved.0,"aw",@nobits
	.weak		__nv_reservedSMEM_offset_0_alias
	.size		__nv_reservedSMEM_offset_0_alias, 0, 64
	.other		__nv_reservedSMEM_offset_0_alias,@"STO_CUDA_RESERVED_SHARED STV_DEFAULT"
__nv_reservedSMEM_offset_0_alias:
	.zero		0
	.zero		64


//--------------------- .nv.constant0.my_kernel_kernel0 --------------------------
	.section	.nv.constant0.my_kernel_kernel0,"a",@progbits
	.sectionflags	@""
	.align	4
.nv.constant0.my_kernel_kernel0:
	.zero		936


//--------------------- SYMBOLS --------------------------

	.type		.nv.reservedSmem.offset0,@object
	.size		.nv.reservedSmem.offset0,0x4
	.type		.nv.reservedSmem.cap,@object
	.size		.nv.reservedSmem.cap,0x4
